	.target	sm_100a

	.elftype	@"ET_EXEC"


//--------------------- .note.nv.tkinfo           --------------------------
	.section	.note.nv.tkinfo,"",@"SHT_NOTE"
	.sectionflags	@"SHF_NOTE_NV_TKINFO"
	.tkinfo
        /*0018*/ 	.word	0x00000002
        /*0030*/ 	.string	""
        /*0030*/ 	.string	"ptxas"
        /*0030*/ 	.string	"Cuda compilation tools, release 13.0, V13.0.88"
        /*0030*/ 	.string	"Build cuda_13.0.r13.0/compiler.36424714_0"
        /*0030*/ 	.string	"-arch sm_100a -m 64 "



//--------------------- .note.nv.cuinfo           --------------------------
	.section	.note.nv.cuinfo,"",@"SHT_NOTE"
	.sectionflags	@"SHF_NOTE_NV_CUINFO"
        /*0018*/ 	.short	0x0002
        /*001a*/ 	.short	0x0064
        /*001c*/ 	.short	0x0082
	.zero		2


//--------------------- .nv.info                  --------------------------
	.section	.nv.info,"",@"SHT_CUDA_INFO"
	.align	4


	//----- nvinfo : EIATTR_REGCOUNT
	.align		4
        /*0000*/ 	.byte	0x04, 0x2f
        /*0002*/ 	.short	(.L_19 - .L_18)
	.align		4
.L_18:
        /*0004*/ 	.word	index@(_ZN7cutlass13device_kernelINS_4gemm6kernel13GemmUniversalIN4cute5tupleIJiiiiEEENS1_10collective13CollectiveMmaINS1_35MainloopSm100TmaUmmaWarpSpecializedILi3ELi2ELi4ENS5_IJNS4_1CILi2EEENSA_ILi1EEESC_EEEEENS5_IJNSA_ILi128EEENSA_ILi64EEESG_EEENS_12float_e4m3_tENS5_IJlSC_lEEESI_SJ_NS4_8TiledMMAINS4_8MMA_AtomIJNS4_10MMA_TraitsINS4_25SM100_MMA_F8F6F4_2x1SM_SSEJSI_SI_fSF_SG_NS4_17integral_constantINS4_4UMMA5MajorELSQ_0EEESR_NSO_INSP_7ScaleInELSS_0EEEST_EEEEEENS4_6LayoutINS5_IJSC_SC_SC_EEENS5_IJNSA_ILi0EEESY_SY_EEEEENS5_IJNS4_10UnderscoreES11_S11_EEEEENS4_18SM100_TMA_2SM_LOADENS4_14ComposedLayoutINS4_7SwizzleILi2ELi4ELi3EEENS4_18smem_ptr_flag_bitsILi8EEENSW_INS5_IJNSA_ILi8EEESG_EEENS5_IJSG_SC_EEEEEEEvNS4_8identityES14_S1E_vS1F_EENS_8epilogue10collective18CollectiveEpilogueINS1H_23Sm100TmaWarpSpecializedILi1ELi1ELi32ELb0ELb0EEEJNS5_IJSG_SG_SG_EEENS5_IJNSW_ISG_SC_EES1N_EEESI_SJ_SI_SJ_NS1H_6fusion15FusionCallbacksIS1L_NS1P_17LinearCombinationISI_fSI_fLNS_15FloatRoundStyleE2EEES1M_S1O_JEEENS4_5SM1004TMEM4LOAD26SM100_TMEM_LOAD_32dp32b32xENS4_13SM90_TMA_LOADES1E_NS4_39AutoVectorizingCopyWithAssumedAlignmentILi128EEENS4_14SM90_TMA_STOREES1E_S21_S21_EEEvvEEEEvNT_6ParamsE)
        /*0008*/ 	.word	0x0000007b


	//----- nvinfo : EIATTR_FRAME_SIZE
	.align		4
.L_19:
        /*000c*/ 	.byte	0x04, 0x11
        /*000e*/ 	.short	(.L_21 - .L_20)
	.align		4
.L_20:
        /*0010*/ 	.word	index@($__internal_2_$__cuda_sm10x_tcgen05_guardrail_trap_unallocated_columns_being_dealloced)
        /*0014*/ 	.word	0x00000000


	//----- nvinfo : EIATTR_FRAME_SIZE
	.align		4
.L_21:
        /*0018*/ 	.byte	0x04, 0x11
        /*001a*/ 	.short	(.L_23 - .L_22)
	.align		4
.L_22:
        /*001c*/ 	.word	index@($__internal_1_$__cuda_sm10x_tcgen05_guardrail_trap_phase_invalid_during_alloc)
        /*0020*/ 	.word	0x00000000


	//----- nvinfo : EIATTR_FRAME_SIZE
	.align		4
.L_23:
        /*0024*/ 	.byte	0x04, 0x11
        /*0026*/ 	.short	(.L_25 - .L_24)
	.align		4
.L_24:
        /*0028*/ 	.word	index@($__internal_0_$__cuda_sm10x_tcgen05_guardrail_trap_col_being_dealloced_not_returned_by_alloc)
        /*002c*/ 	.word	0x00000000


	//----- nvinfo : EIATTR_FRAME_SIZE
	.align		4
.L_25:
        /*0030*/ 	.byte	0x04, 0x11
        /*0032*/ 	.short	(.L_27 - .L_26)
	.align		4
.L_26:
        /*0034*/ 	.word	index@(_ZN7cutlass13device_kernelINS_4gemm6kernel13GemmUniversalIN4cute5tupleIJiiiiEEENS1_10collective13CollectiveMmaINS1_35MainloopSm100TmaUmmaWarpSpecializedILi3ELi2ELi4ENS5_IJNS4_1CILi2EEENSA_ILi1EEESC_EEEEENS5_IJNSA_ILi128EEENSA_ILi64EEESG_EEENS_12float_e4m3_tENS5_IJlSC_lEEESI_SJ_NS4_8TiledMMAINS4_8MMA_AtomIJNS4_10MMA_TraitsINS4_25SM100_MMA_F8F6F4_2x1SM_SSEJSI_SI_fSF_SG_NS4_17integral_constantINS4_4UMMA5MajorELSQ_0EEESR_NSO_INSP_7ScaleInELSS_0EEEST_EEEEEENS4_6LayoutINS5_IJSC_SC_SC_EEENS5_IJNSA_ILi0EEESY_SY_EEEEENS5_IJNS4_10UnderscoreES11_S11_EEEEENS4_18SM100_TMA_2SM_LOADENS4_14ComposedLayoutINS4_7SwizzleILi2ELi4ELi3EEENS4_18smem_ptr_flag_bitsILi8EEENSW_INS5_IJNSA_ILi8EEESG_EEENS5_IJSG_SC_EEEEEEEvNS4_8identityES14_S1E_vS1F_EENS_8epilogue10collective18CollectiveEpilogueINS1H_23Sm100TmaWarpSpecializedILi1ELi1ELi32ELb0ELb0EEEJNS5_IJSG_SG_SG_EEENS5_IJNSW_ISG_SC_EES1N_EEESI_SJ_SI_SJ_NS1H_6fusion15FusionCallbacksIS1L_NS1P_17LinearCombinationISI_fSI_fLNS_15FloatRoundStyleE2EEES1M_S1O_JEEENS4_5SM1004TMEM4LOAD26SM100_TMEM_LOAD_32dp32b32xENS4_13SM90_TMA_LOADES1E_NS4_39AutoVectorizingCopyWithAssumedAlignmentILi128EEENS4_14SM90_TMA_STOREES1E_S21_S21_EEEvvEEEEvNT_6ParamsE)
        /*0038*/ 	.word	0x00000000


	//----- nvinfo : EIATTR_MIN_STACK_SIZE
	.align		4
.L_27:
        /*003c*/ 	.byte	0x04, 0x12
        /*003e*/ 	.short	(.L_29 - .L_28)
	.align		4
.L_28:
        /*0040*/ 	.word	index@(_ZN7cutlass13device_kernelINS_4gemm6kernel13GemmUniversalIN4cute5tupleIJiiiiEEENS1_10collective13CollectiveMmaINS1_35MainloopSm100TmaUmmaWarpSpecializedILi3ELi2ELi4ENS5_IJNS4_1CILi2EEENSA_ILi1EEESC_EEEEENS5_IJNSA_ILi128EEENSA_ILi64EEESG_EEENS_12float_e4m3_tENS5_IJlSC_lEEESI_SJ_NS4_8TiledMMAINS4_8MMA_AtomIJNS4_10MMA_TraitsINS4_25SM100_MMA_F8F6F4_2x1SM_SSEJSI_SI_fSF_SG_NS4_17integral_constantINS4_4UMMA5MajorELSQ_0EEESR_NSO_INSP_7ScaleInELSS_0EEEST_EEEEEENS4_6LayoutINS5_IJSC_SC_SC_EEENS5_IJNSA_ILi0EEESY_SY_EEEEENS5_IJNS4_10UnderscoreES11_S11_EEEEENS4_18SM100_TMA_2SM_LOADENS4_14ComposedLayoutINS4_7SwizzleILi2ELi4ELi3EEENS4_18smem_ptr_flag_bitsILi8EEENSW_INS5_IJNSA_ILi8EEESG_EEENS5_IJSG_SC_EEEEEEEvNS4_8identityES14_S1E_vS1F_EENS_8epilogue10collective18CollectiveEpilogueINS1H_23Sm100TmaWarpSpecializedILi1ELi1ELi32ELb0ELb0EEEJNS5_IJSG_SG_SG_EEENS5_IJNSW_ISG_SC_EES1N_EEESI_SJ_SI_SJ_NS1H_6fusion15FusionCallbacksIS1L_NS1P_17LinearCombinationISI_fSI_fLNS_15FloatRoundStyleE2EEES1M_S1O_JEEENS4_5SM1004TMEM4LOAD26SM100_TMEM_LOAD_32dp32b32xENS4_13SM90_TMA_LOADES1E_NS4_39AutoVectorizingCopyWithAssumedAlignmentILi128EEENS4_14SM90_TMA_STOREES1E_S21_S21_EEEvvEEEEvNT_6ParamsE)
        /*0044*/ 	.word	0x00000000
.L_29:


//--------------------- .nv.compat                --------------------------
	.section	.nv.compat,"",@"SHT_CUDA_COMPAT_INFO"
	.align	4
        /*0000*/ 	.byte	0x02, 0x09, 0x01, 0x00, 0x02, 0x02, 0x02, 0x00, 0x02, 0x05, 0x05, 0x00, 0x03, 0x07, 0x01, 0x01
        /*0010*/ 	.byte	0x02, 0x03, 0x01, 0x00, 0x02, 0x06, 0x01, 0x00, 0x04, 0x0b, 0x08, 0x00, 0x09, 0x00, 0x00, 0x00
        /*0020*/ 	.byte	0x00, 0x00, 0x00, 0x00


//--------------------- .nv.info._ZN7cutlass13device_kernelINS_4gemm6kernel13GemmUniversalIN4cute5tupleIJiiiiEEENS1_10collective13CollectiveMmaINS1_35MainloopSm100TmaUmmaWarpSpecializedILi3ELi2ELi4ENS5_IJNS4_1CILi2EEENSA_ILi1EEESC_EEEEENS5_IJNSA_ILi128EEENSA_ILi64EEESG_EEENS_12float_e4m3_tENS5_IJlSC_lEEESI_SJ_NS4_8TiledMMAINS4_8MMA_AtomIJNS4_10MMA_TraitsINS4_25SM100_MMA_F8F6F4_2x1SM_SSEJSI_SI_fSF_SG_NS4_17integral_constantINS4_4UMMA5MajorELSQ_0EEESR_NSO_INSP_7ScaleInELSS_0EEEST_EEEEEENS4_6LayoutINS5_IJSC_SC_SC_EEENS5_IJNSA_ILi0EEESY_SY_EEEEENS5_IJNS4_10UnderscoreES11_S11_EEEEENS4_18SM100_TMA_2SM_LOADENS4_14ComposedLayoutINS4_7SwizzleILi2ELi4ELi3EEENS4_18smem_ptr_flag_bitsILi8EEENSW_INS5_IJNSA_ILi8EEESG_EEENS5_IJSG_SC_EEEEEEEvNS4_8identityES14_S1E_vS1F_EENS_8epilogue10collective18CollectiveEpilogueINS1H_23Sm100TmaWarpSpecializedILi1ELi1ELi32ELb0ELb0EEEJNS5_IJSG_SG_SG_EEENS5_IJNSW_ISG_SC_EES1N_EEESI_SJ_SI_SJ_NS1H_6fusion15FusionCallbacksIS1L_NS1P_17LinearCombinationISI_fSI_fLNS_15FloatRoundStyleE2EEES1M_S1O_JEEENS4_5SM1004TMEM4LOAD26SM100_TMEM_LOAD_32dp32b32xENS4_13SM90_TMA_LOADES1E_NS4_39AutoVectorizingCopyWithAssumedAlignmentILi128EEENS4_14SM90_TMA_STOREES1E_S21_S21_EEEvvEEEEvNT_6ParamsE --------------------------
	.section	.nv.info._ZN7cutlass13device_kernelINS_4gemm6kernel13GemmUniversalIN4cute5tupleIJiiiiEEENS1_10collective13CollectiveMmaINS1_35MainloopSm100TmaUmmaWarpSpecializedILi3ELi2ELi4ENS5_IJNS4_1CILi2EEENSA_ILi1EEESC_EEEEENS5_IJNSA_ILi128EEENSA_ILi64EEESG_EEENS_12float_e4m3_tENS5_IJlSC_lEEESI_SJ_NS4_8TiledMMAINS4_8MMA_AtomIJNS4_10MMA_TraitsINS4_25SM100_MMA_F8F6F4_2x1SM_SSEJSI_SI_fSF_SG_NS4_17integral_constantINS4_4UMMA5MajorELSQ_0EEESR_NSO_INSP_7ScaleInELSS_0EEEST_EEEEEENS4_6LayoutINS5_IJSC_SC_SC_EEENS5_IJNSA_ILi0EEESY_SY_EEEEENS5_IJNS4_10UnderscoreES11_S11_EEEEENS4_18SM100_TMA_2SM_LOADENS4_14ComposedLayoutINS4_7SwizzleILi2ELi4ELi3EEENS4_18smem_ptr_flag_bitsILi8EEENSW_INS5_IJNSA_ILi8EEESG_EEENS5_IJSG_SC_EEEEEEEvNS4_8identityES14_S1E_vS1F_EENS_8epilogue10collective18CollectiveEpilogueINS1H_23Sm100TmaWarpSpecializedILi1ELi1ELi32ELb0ELb0EEEJNS5_IJSG_SG_SG_EEENS5_IJNSW_ISG_SC_EES1N_EEESI_SJ_SI_SJ_NS1H_6fusion15FusionCallbacksIS1L_NS1P_17LinearCombinationISI_fSI_fLNS_15FloatRoundStyleE2EEES1M_S1O_JEEENS4_5SM1004TMEM4LOAD26SM100_TMEM_LOAD_32dp32b32xENS4_13SM90_TMA_LOADES1E_NS4_39AutoVectorizingCopyWithAssumedAlignmentILi128EEENS4_14SM90_TMA_STOREES1E_S21_S21_EEEvvEEEEvNT_6ParamsE,"",@"SHT_CUDA_INFO"
	.sectionflags	@""
	.align	4


	//----- nvinfo : EIATTR_CUDA_API_VERSION
	.align		4
        /*0000*/ 	.byte	0x04, 0x37
        /*0002*/ 	.short	(.L_31 - .L_30)
.L_30:
        /*0004*/ 	.word	0x00000082


	//----- nvinfo : EIATTR_KPARAM_INFO
	.align		4
.L_31:
        /*0008*/ 	.byte	0x04, 0x17
        /*000a*/ 	.short	(.L_33 - .L_32)
.L_32:
        /*000c*/ 	.word	0x00000000
        /*0010*/ 	.short	0x0000
        /*0012*/ 	.short	0x0000
        /*0014*/ 	.byte	0x00, 0xf0, 0x01, 0x20


	//----- nvinfo : EIATTR_AT_ENTRY_FRAGMENTS
	.align		4
.L_33:
        /*0018*/ 	.byte	0x04, 0x4f
        /*001a*/ 	.short	(.L_35 - .L_34)


	//   ....[0]....
.L_34:
        /*001c*/ 	.word	0x00000007


	//----- nvinfo : EIATTR_RESERVED_SMEM_USED
	.align		4
.L_35:
        /*0020*/ 	.byte	0x01, 0x41
	.zero		2


	//----- nvinfo : EIATTR_SPARSE_MMA_MASK
	.align		4
        /*0024*/ 	.byte	0x03, 0x50
        /*0026*/ 	.short	0x0000


	//----- nvinfo : EIATTR_TCGEN05_2CTA_USED
	.align		4
        /*0028*/ 	.byte	0x01, 0x52
	.zero		2


	//----- nvinfo : EIATTR_MAXREG_COUNT
	.align		4
        /*002c*/ 	.byte	0x03, 0x1b
        /*002e*/ 	.short	0x00ff


	//----- nvinfo : EIATTR_NUM_BARRIERS
	.align		4
        /*0030*/ 	.byte	0x02, 0x4c
        /*0032*/ 	.byte	0x07
	.zero		1


	//----- nvinfo : EIATTR_EXTERNS
	.align		4
        /*0034*/ 	.byte	0x04, 0x0f
        /*0036*/ 	.short	(.L_37 - .L_36)


	//   ....[0]....
	.align		4
.L_36:
        /*0038*/ 	.word	index@(__assertfail)


	//----- nvinfo : EIATTR_MERCURY_ISA_VERSION
	.align		4
.L_37:
        /*003c*/ 	.byte	0x03, 0x5f
        /*003e*/ 	.short	0x0101


	//----- nvinfo : EIATTR_INT_WARP_WIDE_INSTR_OFFSETS
	.align		4
        /*0040*/ 	.byte	0x04, 0x31
        /*0042*/ 	.short	(.L_39 - .L_38)


	//   ....[0]....
.L_38:
        /*0044*/ 	.word	0x00000c90


	//   ....[1]....
        /*0048*/ 	.word	0x00000d30


	//   ....[2]....
        /*004c*/ 	.word	0x00002090


	//   ....[3]....
        /*0050*/ 	.word	0x00003e00


	//   ....[4]....
        /*0054*/ 	.word	0x00003e20


	//   ....[5]....
        /*0058*/ 	.word	0x00003e50


	//   ....[6]....
        /*005c*/ 	.word	0x00004860


	//   ....[7]....
        /*0060*/ 	.word	0x00004980


	//----- nvinfo : EIATTR_COOP_GROUP_MASK_REGIDS
	.align		4
.L_39:
        /*0064*/ 	.byte	0x04, 0x29
        /*0066*/ 	.short	(.L_41 - .L_40)


	//   ....[0]....
.L_40:
        /*0068*/ 	.word	0xffffffff


	//   ....[1]....
        /*006c*/ 	.word	0xffffffff


	//   ....[2]....
        /*0070*/ 	.word	0xffffffff


	//   ....[3]....
        /*0074*/ 	.word	0xffffffff


	//   ....[4]....
        /*0078*/ 	.word	0xffffffff


	//   ....[5]....
        /*007c*/ 	.word	0xffffffff


	//   ....[6]....
        /*0080*/ 	.word	0xffffffff


	//   ....[7]....
        /*0084*/ 	.word	0xffffffff


	//   ....[8]....
        /*0088*/ 	.word	0xffffffff


	//   ....[9]....
        /*008c*/ 	.word	0xffffffff


	//   ....[10]....
        /*0090*/ 	.word	0xffffffff


	//   ....[11]....
        /*0094*/ 	.word	0xffffffff


	//   ....[12]....
        /*0098*/ 	.word	0xffffffff


	//   ....[13]....
        /*009c*/ 	.word	0xffffffff


	//----- nvinfo : EIATTR_COOP_GROUP_INSTR_OFFSETS
	.align		4
.L_41:
        /*00a0*/ 	.byte	0x04, 0x28
        /*00a2*/ 	.short	(.L_43 - .L_42)


	//   ....[0]....
.L_42:
        /*00a4*/ 	.word	0x000000c0


	//   ....[1]....
        /*00a8*/ 	.word	0x00000500


	//   ....[2]....
        /*00ac*/ 	.word	0x00000660


	//   ....[3]....
        /*00b0*/ 	.word	0x00000790


	//   ....[4]....
        /*00b4*/ 	.word	0x00000880


	//   ....[5]....
        /*00b8*/ 	.word	0x000009e0


	//   ....[6]....
        /*00bc*/ 	.word	0x00000b70


	//   ....[7]....
        /*00c0*/ 	.word	0x00000db0


	//   ....[8]....
        /*00c4*/ 	.word	0x00001f70


	//   ....[9]....
        /*00c8*/ 	.word	0x00002cc0


	//   ....[10]....
        /*00cc*/ 	.word	0x00003190


	//   ....[11]....
        /*00d0*/ 	.word	0x000031c0


	//   ....[12]....
        /*00d4*/ 	.word	0x00003d00


	//   ....[13]....
        /*00d8*/ 	.word	0x00003f10


	//----- nvinfo : EIATTR_VRC_CTA_INIT_COUNT
	.align		4
.L_43:
        /*00dc*/ 	.byte	0x02, 0x4a
        /*00de*/ 	.byte	0x80
	.zero		1


	//----- nvinfo : EIATTR_SYSCALL_OFFSETS
	.align		4
        /*00e0*/ 	.byte	0x04, 0x46
        /*00e2*/ 	.short	(.L_45 - .L_44)


	//   ....[0]....
.L_44:
        /*00e4*/ 	.word	0x00005380


	//   ....[1]....
        /*00e8*/ 	.word	0x000054c0


	//   ....[2]....
        /*00ec*/ 	.word	0x00005bd0


	//----- nvinfo : EIATTR_MBARRIER_INSTR_OFFSETS
	.align		4
.L_45:
        /*00f0*/ 	.byte	0x04, 0x39
        /*00f2*/ 	.short	(.L_47 - .L_46)


	//   ....[0]....
.L_46:
        /*00f4*/ 	.word	0x000005f0
        /*00f8*/ 	.word	0x000000ff
        /*00fc*/ 	.word	0x00000000
        /*0100*/ 	.short	0x0100
        /*0102*/ 	.byte	0x08
	.zero		1


	//   ....[1]....
        /*0104*/ 	.word	0x00000600
        /*0108*/ 	.word	0x000000ff
        /*010c*/ 	.word	0x00000018
        /*0110*/ 	.short	0x0100
        /*0112*/ 	.byte	0x08
	.zero		1


	//   ....[2]....
        /*0114*/ 	.word	0x00000610
        /*0118*/ 	.word	0x000000ff
        /*011c*/ 	.word	0x00000008
        /*0120*/ 	.short	0x0100
        /*0122*/ 	.byte	0x08
	.zero		1


	//   ....[3]....
        /*0124*/ 	.word	0x00000620
        /*0128*/ 	.word	0x000000ff
        /*012c*/ 	.word	0x00000020
        /*0130*/ 	.short	0x0100
        /*0132*/ 	.byte	0x08
	.zero		1


	//   ....[4]....
        /*0134*/ 	.word	0x00000630
        /*0138*/ 	.word	0x000000ff
        /*013c*/ 	.word	0x00000010
        /*0140*/ 	.short	0x0100
        /*0142*/ 	.byte	0x08
	.zero		1


	//   ....[5]....
        /*0144*/ 	.word	0x00000640
        /*0148*/ 	.word	0x000000ff
        /*014c*/ 	.word	0x00000028
        /*0150*/ 	.short	0x0100
        /*0152*/ 	.byte	0x08
	.zero		1


	//   ....[6]....
        /*0154*/ 	.word	0x00000760
        /*0158*/ 	.word	0x000000ff
        /*015c*/ 	.word	0x00000030
        /*0160*/ 	.short	0x0100
        /*0162*/ 	.byte	0x09
	.zero		1


	//   ....[7]....
        /*0164*/ 	.word	0x00000770
        /*0168*/ 	.word	0x000000ff
        /*016c*/ 	.word	0x00000038
        /*0170*/ 	.short	0x0100
        /*0172*/ 	.byte	0x09
	.zero		1


	//   ....[8]....
        /*0174*/ 	.word	0x00000850
        /*0178*/ 	.word	0x000000ff
        /*017c*/ 	.word	0x00000040
        /*0180*/ 	.short	0x0100
        /*0182*/ 	.byte	0x08
	.zero		1


	//   ....[9]....
        /*0184*/ 	.word	0x00000860
        /*0188*/ 	.word	0x000000ff
        /*018c*/ 	.word	0x00000048
        /*0190*/ 	.short	0x0100
        /*0192*/ 	.byte	0x08
	.zero		1


	//   ....[10]....
        /*0194*/ 	.word	0x00000990
        /*0198*/ 	.word	0x000000ff
        /*019c*/ 	.word	0x00000050
        /*01a0*/ 	.short	0x0100
        /*01a2*/ 	.byte	0x08
	.zero		1


	//   ....[11]....
        /*01a4*/ 	.word	0x000009a0
        /*01a8*/ 	.word	0x000000ff
        /*01ac*/ 	.word	0x00000060
        /*01b0*/ 	.short	0x0100
        /*01b2*/ 	.byte	0x08
	.zero		1


	//   ....[12]....
        /*01b4*/ 	.word	0x000009b0
        /*01b8*/ 	.word	0x000000ff
        /*01bc*/ 	.word	0x00000058
        /*01c0*/ 	.short	0x0100
        /*01c2*/ 	.byte	0x08
	.zero		1


	//   ....[13]....
        /*01c4*/ 	.word	0x000009c0
        /*01c8*/ 	.word	0x000000ff
        /*01cc*/ 	.word	0x00000068
        /*01d0*/ 	.short	0x0100
        /*01d2*/ 	.byte	0x08
	.zero		1


	//   ....[14]....
        /*01d4*/ 	.word	0x00000ae0
        /*01d8*/ 	.word	0x000000ff
        /*01dc*/ 	.word	0x00000070
        /*01e0*/ 	.short	0x0100
        /*01e2*/ 	.byte	0x09
	.zero		1


	//   ....[15]....
        /*01e4*/ 	.word	0x00000af0
        /*01e8*/ 	.word	0x000000ff
        /*01ec*/ 	.word	0x00000090
        /*01f0*/ 	.short	0x0100
        /*01f2*/ 	.byte	0x09
	.zero		1


	//   ....[16]....
        /*01f4*/ 	.word	0x00000b00
        /*01f8*/ 	.word	0x000000ff
        /*01fc*/ 	.word	0x00000078
        /*0200*/ 	.short	0x0100
        /*0202*/ 	.byte	0x09
	.zero		1


	//   ....[17]....
        /*0204*/ 	.word	0x00000b10
        /*0208*/ 	.word	0x000000ff
        /*020c*/ 	.word	0x00000098
        /*0210*/ 	.short	0x0100
        /*0212*/ 	.byte	0x09
	.zero		1


	//   ....[18]....
        /*0214*/ 	.word	0x00000b20
        /*0218*/ 	.word	0x000000ff
        /*021c*/ 	.word	0x00000080
        /*0220*/ 	.short	0x0100
        /*0222*/ 	.byte	0x09
	.zero		1


	//   ....[19]....
        /*0224*/ 	.word	0x00000b30
        /*0228*/ 	.word	0x000000ff
        /*022c*/ 	.word	0x000000a0
        /*0230*/ 	.short	0x0100
        /*0232*/ 	.byte	0x09
	.zero		1


	//   ....[20]....
        /*0234*/ 	.word	0x00000b40
        /*0238*/ 	.word	0x000000ff
        /*023c*/ 	.word	0x00000088
        /*0240*/ 	.short	0x0100
        /*0242*/ 	.byte	0x09
	.zero		1


	//   ....[21]....
        /*0244*/ 	.word	0x00000b50
        /*0248*/ 	.word	0x000000ff
        /*024c*/ 	.word	0x000000a8
        /*0250*/ 	.short	0x0100
        /*0252*/ 	.byte	0x09
	.zero		1


	//   ....[22]....
        /*0254*/ 	.word	0x00000c40
        /*0258*/ 	.word	0x000000ff
        /*025c*/ 	.word	0x000000b0
        /*0260*/ 	.short	0x0100
        /*0262*/ 	.byte	0x08
	.zero		1


	//   ....[23]....
        /*0264*/ 	.word	0x00000c50
        /*0268*/ 	.word	0x000000ff
        /*026c*/ 	.word	0x000000c0
        /*0270*/ 	.short	0x0100
        /*0272*/ 	.byte	0x08
	.zero		1


	//   ....[24]....
        /*0274*/ 	.word	0x00000c60
        /*0278*/ 	.word	0x000000ff
        /*027c*/ 	.word	0x000000b8
        /*0280*/ 	.short	0x0100
        /*0282*/ 	.byte	0x08
	.zero		1


	//   ....[25]....
        /*0284*/ 	.word	0x00000c70
        /*0288*/ 	.word	0x000000ff
        /*028c*/ 	.word	0x000000c8
        /*0290*/ 	.short	0x0100
        /*0292*/ 	.byte	0x08
	.zero		1


	//   ....[26]....
        /*0294*/ 	.word	0x00000d60
        /*0298*/ 	.word	0x000000ff
        /*029c*/ 	.word	0x000000d0
        /*02a0*/ 	.short	0x0100
        /*02a2*/ 	.byte	0x06
	.zero		1


	//   ....[27]....
        /*02a4*/ 	.word	0x00001770
        /*02a8*/ 	.word	0x00000003
        /*02ac*/ 	.word	0x000000c0
        /*02b0*/ 	.short	0x010a
        /*02b2*/ 	.byte	0xff
	.zero		1


	//   ....[28]....
        /*02b4*/ 	.word	0x000017a0
        /*02b8*/ 	.word	0x00000003
        /*02bc*/ 	.word	0x000000b0
        /*02c0*/ 	.short	0x0101
        /*02c2*/ 	.byte	0xff
	.zero		1


	//   ....[29]....
        /*02c4*/ 	.word	0x000018a0
        /*02c8*/ 	.word	0x000000ff
        /*02cc*/ 	.word	0x00000018
        /*02d0*/ 	.short	0x010a
        /*02d2*/ 	.byte	0x08
	.zero		1


	//   ....[30]....
        /*02d4*/ 	.word	0x00001970
        /*02d8*/ 	.word	0x000000ff
        /*02dc*/ 	.word	0x00000018
        /*02e0*/ 	.short	0x010a
        /*02e2*/ 	.byte	0x21
	.zero		1


	//   ....[31]....
        /*02e4*/ 	.word	0x00001b20
        /*02e8*/ 	.word	0x000000ff
        /*02ec*/ 	.word	0x00000018
        /*02f0*/ 	.short	0x010a
        /*02f2*/ 	.byte	0x08
	.zero		1


	//   ....[32]....
        /*02f4*/ 	.word	0x00001c20
        /*02f8*/ 	.word	0x000000ff
        /*02fc*/ 	.word	0x00000048
        /*0300*/ 	.short	0x0101
        /*0302*/ 	.byte	0x04
	.zero		1


	//   ....[33]....
        /*0304*/ 	.word	0x00001c40
        /*0308*/ 	.word	0x000000ff
        /*030c*/ 	.word	0x00000018
        /*0310*/ 	.short	0x010a
        /*0312*/ 	.byte	0x08
	.zero		1


	//   ....[34]....
        /*0314*/ 	.word	0x00001cc0
        /*0318*/ 	.word	0x000000ff
        /*031c*/ 	.word	0x00000018
        /*0320*/ 	.short	0x010a
        /*0322*/ 	.byte	0x11
	.zero		1


	//   ....[35]....
        /*0324*/ 	.word	0x00001e50
        /*0328*/ 	.word	0x000000ff
        /*032c*/ 	.word	0x00000018
        /*0330*/ 	.short	0x010a
        /*0332*/ 	.byte	0x08
	.zero		1


	//   ....[36]....
        /*0334*/ 	.word	0x00001fa0
        /*0338*/ 	.word	0x00000002
        /*033c*/ 	.word	0x00000050
        /*0340*/ 	.short	0x010a
        /*0342*/ 	.byte	0xff
	.zero		1


	//   ....[37]....
        /*0344*/ 	.word	0x00002060
        /*0348*/ 	.word	0x00000002
        /*034c*/ 	.word	0x00000000
        /*0350*/ 	.short	0x0101
        /*0352*/ 	.byte	0xff
	.zero		1


	//   ....[38]....
        /*0354*/ 	.word	0x000025c0
        /*0358*/ 	.word	0x000000ff
        /*035c*/ 	.word	0x00000000
        /*0360*/ 	.short	0x010a
        /*0362*/ 	.byte	0x05
	.zero		1


	//   ....[39]....
        /*0364*/ 	.word	0x00002650
        /*0368*/ 	.word	0x000000ff
        /*036c*/ 	.word	0x00000000
        /*0370*/ 	.short	0x010a
        /*0372*/ 	.byte	0x05
	.zero		1


	//   ....[40]....
        /*0374*/ 	.word	0x000026f0
        /*0378*/ 	.word	0x00000000
        /*037c*/ 	.word	0x00000000
        /*0380*/ 	.short	0x010a
        /*0382*/ 	.byte	0xff
	.zero		1


	//   ....[41]....
        /*0384*/ 	.word	0x00002820
        /*0388*/ 	.word	0x00000000
        /*038c*/ 	.word	0x000000b0
        /*0390*/ 	.short	0x010a
        /*0392*/ 	.byte	0xff
	.zero		1


	//   ....[42]....
        /*0394*/ 	.word	0x00002890
        /*0398*/ 	.word	0x00000004
        /*039c*/ 	.word	0x00000000
        /*03a0*/ 	.short	0x0101
        /*03a2*/ 	.byte	0xff
	.zero		1


	//   ....[43]....
        /*03a4*/ 	.word	0x000028b0
        /*03a8*/ 	.word	0x000000ff
        /*03ac*/ 	.word	0x00000060
        /*03b0*/ 	.short	0x010a
        /*03b2*/ 	.byte	0x05
	.zero		1


	//   ....[44]....
        /*03b4*/ 	.word	0x000029d0
        /*03b8*/ 	.word	0x00000000
        /*03bc*/ 	.word	0x00000050
        /*03c0*/ 	.short	0x010a
        /*03c2*/ 	.byte	0xff
	.zero		1


	//   ....[45]....
        /*03c4*/ 	.word	0x00002ad0
        /*03c8*/ 	.word	0x00000000
        /*03cc*/ 	.word	0x00000000
        /*03d0*/ 	.short	0x0101
        /*03d2*/ 	.byte	0xff
	.zero		1


	//   ....[46]....
        /*03d4*/ 	.word	0x00002b60
        /*03d8*/ 	.word	0x000000ff
        /*03dc*/ 	.word	0x00000060
        /*03e0*/ 	.short	0x0106
        /*03e2*/ 	.byte	0x05
	.zero		1


	//   ....[47]....
        /*03e4*/ 	.word	0x00002b80
        /*03e8*/ 	.word	0x000000ff
        /*03ec*/ 	.word	0x00000060
        /*03f0*/ 	.short	0x010a
        /*03f2*/ 	.byte	0x05
	.zero		1


	//   ....[48]....
        /*03f4*/ 	.word	0x00002c10
        /*03f8*/ 	.word	0x000000ff
        /*03fc*/ 	.word	0x00000060
        /*0400*/ 	.short	0x0106
        /*0402*/ 	.byte	0x04
	.zero		1


	//   ....[49]....
        /*0404*/ 	.word	0x00002c50
        /*0408*/ 	.word	0x00000000
        /*040c*/ 	.word	0x00000060
        /*0410*/ 	.short	0x010a
        /*0412*/ 	.byte	0xff
	.zero		1


	//   ....[50]....
        /*0414*/ 	.word	0x00002e90
        /*0418*/ 	.word	0x000000ff
        /*041c*/ 	.word	0x00000008
        /*0420*/ 	.short	0x010a
        /*0422*/ 	.byte	0x06
	.zero		1


	//   ....[51]....
        /*0424*/ 	.word	0x00002eb0
        /*0428*/ 	.word	0x000000ff
        /*042c*/ 	.word	0x00000008
        /*0430*/ 	.short	0x010a
        /*0432*/ 	.byte	0x06
	.zero		1


	//   ....[52]....
        /*0434*/ 	.word	0x00003040
        /*0438*/ 	.word	0x000000ff
        /*043c*/ 	.word	0x00000008
        /*0440*/ 	.short	0x010a
        /*0442*/ 	.byte	0x06
	.zero		1


	//   ....[53]....
        /*0444*/ 	.word	0x00003060
        /*0448*/ 	.word	0x000000ff
        /*044c*/ 	.word	0x00000008
        /*0450*/ 	.short	0x010a
        /*0452*/ 	.byte	0x06
	.zero		1


	//   ....[54]....
        /*0454*/ 	.word	0x00003120
        /*0458*/ 	.word	0x000000ff
        /*045c*/ 	.word	0x00000000
        /*0460*/ 	.short	0x0101
        /*0462*/ 	.byte	0x07
	.zero		1


	//   ....[55]....
        /*0464*/ 	.word	0x00003420
        /*0468*/ 	.word	0x00000000
        /*046c*/ 	.word	0x00000050
        /*0470*/ 	.short	0x010a
        /*0472*/ 	.byte	0xff
	.zero		1


	//   ....[56]....
        /*0474*/ 	.word	0x000034e0
        /*0478*/ 	.word	0x00000000
        /*047c*/ 	.word	0x00000000
        /*0480*/ 	.short	0x0101
        /*0482*/ 	.byte	0xff
	.zero		1


	//   ....[57]....
        /*0484*/ 	.word	0x000035a0
        /*0488*/ 	.word	0x000000ff
        /*048c*/ 	.word	0x00000000
        /*0490*/ 	.short	0x010a
        /*0492*/ 	.byte	0x06
	.zero		1


	//   ....[58]....
        /*0494*/ 	.word	0x000035b0
        /*0498*/ 	.word	0x000000ff
        /*049c*/ 	.word	0x00000090
        /*04a0*/ 	.short	0x010a
        /*04a2*/ 	.byte	0x0a
	.zero		1


	//   ....[59]....
        /*04a4*/ 	.word	0x00003660
        /*04a8*/ 	.word	0x000000ff
        /*04ac*/ 	.word	0x00000000
        /*04b0*/ 	.short	0x010a
        /*04b2*/ 	.byte	0x09
	.zero		1


	//   ....[60]....
        /*04b4*/ 	.word	0x000037a0
        /*04b8*/ 	.word	0x000000ff
        /*04bc*/ 	.word	0x00000000
        /*04c0*/ 	.short	0x010a
        /*04c2*/ 	.byte	0x06
	.zero		1


	//   ....[61]....
        /*04c4*/ 	.word	0x000039f0
        /*04c8*/ 	.word	0x000000ff
        /*04cc*/ 	.word	0x00000000
        /*04d0*/ 	.short	0x010a
        /*04d2*/ 	.byte	0x07
	.zero		1


	//   ....[62]....
        /*04d4*/ 	.word	0x00003a80
        /*04d8*/ 	.word	0x000000ff
        /*04dc*/ 	.word	0x00000000
        /*04e0*/ 	.short	0x010a
        /*04e2*/ 	.byte	0x07
	.zero		1


	//   ....[63]....
        /*04e4*/ 	.word	0x00003b10
        /*04e8*/ 	.word	0x000000ff
        /*04ec*/ 	.word	0x00000000
        /*04f0*/ 	.short	0x010a
        /*04f2*/ 	.byte	0x07
	.zero		1


	//   ....[64]....
        /*04f4*/ 	.word	0x00003bb0
        /*04f8*/ 	.word	0x00000000
        /*04fc*/ 	.word	0x00000000
        /*0500*/ 	.short	0x010a
        /*0502*/ 	.byte	0xff
	.zero		1


	//   ....[65]....
        /*0504*/ 	.word	0x00003bf0
        /*0508*/ 	.word	0x00000000
        /*050c*/ 	.word	0x00000000
        /*0510*/ 	.short	0x010a
        /*0512*/ 	.byte	0xff
	.zero		1


	//   ....[66]....
        /*0514*/ 	.word	0x00003c60
        /*0518*/ 	.word	0x000000ff
        /*051c*/ 	.word	0x00000000
        /*0520*/ 	.short	0x0101
        /*0522*/ 	.byte	0x05
	.zero		1


	//   ....[67]....
        /*0524*/ 	.word	0x00003ca0
        /*0528*/ 	.word	0x000000ff
        /*052c*/ 	.word	0x000000d0
        /*0530*/ 	.short	0x010a
        /*0532*/ 	.byte	0x08
	.zero		1


	//   ....[68]....
        /*0534*/ 	.word	0x00003cf0
        /*0538*/ 	.word	0x000000ff
        /*053c*/ 	.word	0x00000000
        /*0540*/ 	.short	0x0101
        /*0542*/ 	.byte	0x05
	.zero		1


	//   ....[69]....
        /*0544*/ 	.word	0x00004100
        /*0548*/ 	.word	0x00000000
        /*054c*/ 	.word	0x00000050
        /*0550*/ 	.short	0x010a
        /*0552*/ 	.byte	0xff
	.zero		1


	//   ....[70]....
        /*0554*/ 	.word	0x000041f0
        /*0558*/ 	.word	0x00000000
        /*055c*/ 	.word	0x00000000
        /*0560*/ 	.short	0x0101
        /*0562*/ 	.byte	0xff
	.zero		1


	//   ....[71]....
        /*0564*/ 	.word	0x00004510
        /*0568*/ 	.word	0x000000ff
        /*056c*/ 	.word	0x00000048
        /*0570*/ 	.short	0x010a
        /*0572*/ 	.byte	0x06
	.zero		1


	//   ....[72]....
        /*0574*/ 	.word	0x00004690
        /*0578*/ 	.word	0x000000ff
        /*057c*/ 	.word	0x00000038
        /*0580*/ 	.short	0x010a
        /*0582*/ 	.byte	0x06
	.zero		1


	//   ....[73]....
        /*0584*/ 	.word	0x000049c0
        /*0588*/ 	.word	0x000000ff
        /*058c*/ 	.word	0x00000030
        /*0590*/ 	.short	0x010b
        /*0592*/ 	.byte	0x06
	.zero		1


	//   ....[74]....
        /*0594*/ 	.word	0x000049e0
        /*0598*/ 	.word	0x000000ff
        /*059c*/ 	.word	0x00000000
        /*05a0*/ 	.short	0x0101
        /*05a2*/ 	.byte	0x25
	.zero		1


	//   ....[75]....
        /*05a4*/ 	.word	0x00004a20
        /*05a8*/ 	.word	0x00000000
        /*05ac*/ 	.word	0x00000038
        /*05b0*/ 	.short	0x010a
        /*05b2*/ 	.byte	0xff
	.zero		1


	//   ....[76]....
        /*05b4*/ 	.word	0x00004d90
        /*05b8*/ 	.word	0x00000000
        /*05bc*/ 	.word	0x00000050
        /*05c0*/ 	.short	0x010a
        /*05c2*/ 	.byte	0xff
	.zero		1


	//   ....[77]....
        /*05c4*/ 	.word	0x00004ea0
        /*05c8*/ 	.word	0x00000000
        /*05cc*/ 	.word	0x00000000
        /*05d0*/ 	.short	0x0101
        /*05d2*/ 	.byte	0xff
	.zero		1


	//   ....[78]....
        /*05d4*/ 	.word	0x00005810
        /*05d8*/ 	.word	0x000000ff
        /*05dc*/ 	.word	0x00000030
        /*05e0*/ 	.short	0x010a
        /*05e2*/ 	.byte	0x2b
	.zero		1


	//   ....[79]....
        /*05e4*/ 	.word	0x00005820
        /*05e8*/ 	.word	0x00000071
        /*05ec*/ 	.word	0x00000070
        /*05f0*/ 	.short	0x010a
        /*05f2*/ 	.byte	0xff
	.zero		1


	//   ....[80]....
        /*05f4*/ 	.word	0x00005970
        /*05f8*/ 	.word	0x000000ff
        /*05fc*/ 	.word	0x00000030
        /*0600*/ 	.short	0x010a
        /*0602*/ 	.byte	0x2b
	.zero		1


	//   ....[81]....
        /*0604*/ 	.word	0x00005a50
        /*0608*/ 	.word	0x000000ff
        /*060c*/ 	.word	0x00000000
        /*0610*/ 	.short	0x0101
        /*0612*/ 	.byte	0x04
	.zero		1


	//   ....[82]....
        /*0614*/ 	.word	0x00005ab0
        /*0618*/ 	.word	0x00000071
        /*061c*/ 	.word	0x00000070
        /*0620*/ 	.short	0x010a
        /*0622*/ 	.byte	0xff
	.zero		1


	//   ....[83]....
        /*0624*/ 	.word	0x00005d50
        /*0628*/ 	.word	0x00000071
        /*062c*/ 	.word	0x00000000
        /*0630*/ 	.short	0x0101
        /*0632*/ 	.byte	0xff
	.zero		1


	//   ....[84]....
        /*0634*/ 	.word	0x000066f0
        /*0638*/ 	.word	0x00000003
        /*063c*/ 	.word	0x000000c0
        /*0640*/ 	.short	0x010a
        /*0642*/ 	.byte	0xff
	.zero		1


	//   ....[85]....
        /*0644*/ 	.word	0x00006750
        /*0648*/ 	.word	0x00000002
        /*064c*/ 	.word	0x00000018
        /*0650*/ 	.short	0x010a
        /*0652*/ 	.byte	0xff
	.zero		1


	//   ....[86]....
        /*0654*/ 	.word	0x000067b0
        /*0658*/ 	.word	0x00000002
        /*065c*/ 	.word	0x00000018
        /*0660*/ 	.short	0x010a
        /*0662*/ 	.byte	0xff
	.zero		1


	//   ....[87]....
        /*0664*/ 	.word	0x00006800
        /*0668*/ 	.word	0x00000002
        /*066c*/ 	.word	0x00000050
        /*0670*/ 	.short	0x010a
        /*0672*/ 	.byte	0xff
	.zero		1


	//   ....[88]....
        /*0674*/ 	.word	0x00006860
        /*0678*/ 	.word	0x00000000
        /*067c*/ 	.word	0x00000000
        /*0680*/ 	.short	0x010a
        /*0682*/ 	.byte	0xff
	.zero		1


	//   ....[89]....
        /*0684*/ 	.word	0x000068c0
        /*0688*/ 	.word	0x00000000
        /*068c*/ 	.word	0x00000000
        /*0690*/ 	.short	0x010a
        /*0692*/ 	.byte	0xff
	.zero		1


	//   ....[90]....
        /*0694*/ 	.word	0x00006910
        /*0698*/ 	.word	0x00000000
        /*069c*/ 	.word	0x000000b0
        /*06a0*/ 	.short	0x010a
        /*06a2*/ 	.byte	0xff
	.zero		1


	//   ....[91]....
        /*06a4*/ 	.word	0x00006970
        /*06a8*/ 	.word	0x00000000
        /*06ac*/ 	.word	0x00000060
        /*06b0*/ 	.short	0x010a
        /*06b2*/ 	.byte	0xff
	.zero		1


	//   ....[92]....
        /*06b4*/ 	.word	0x000069c0
        /*06b8*/ 	.word	0x00000000
        /*06bc*/ 	.word	0x00000050
        /*06c0*/ 	.short	0x010a
        /*06c2*/ 	.byte	0xff
	.zero		1


	//   ....[93]....
        /*06c4*/ 	.word	0x00006a20
        /*06c8*/ 	.word	0x00000000
        /*06cc*/ 	.word	0x00000060
        /*06d0*/ 	.short	0x010a
        /*06d2*/ 	.byte	0xff
	.zero		1


	//   ....[94]....
        /*06d4*/ 	.word	0x00006a80
        /*06d8*/ 	.word	0x00000004
        /*06dc*/ 	.word	0x00000008
        /*06e0*/ 	.short	0x010a
        /*06e2*/ 	.byte	0xff
	.zero		1


	//   ....[95]....
        /*06e4*/ 	.word	0x00006b60
        /*06e8*/ 	.word	0x00000002
        /*06ec*/ 	.word	0x00000008
        /*06f0*/ 	.short	0x010a
        /*06f2*/ 	.byte	0xff
	.zero		1


	//   ....[96]....
        /*06f4*/ 	.word	0x00006bb0
        /*06f8*/ 	.word	0x00000000
        /*06fc*/ 	.word	0x00000050
        /*0700*/ 	.short	0x010a
        /*0702*/ 	.byte	0xff
	.zero		1


	//   ....[97]....
        /*0704*/ 	.word	0x00006c10
        /*0708*/ 	.word	0x00000000
        /*070c*/ 	.word	0x00000090
        /*0710*/ 	.short	0x010a
        /*0712*/ 	.byte	0xff
	.zero		1


	//   ....[98]....
        /*0714*/ 	.word	0x00006c70
        /*0718*/ 	.word	0x00000000
        /*071c*/ 	.word	0x00000000
        /*0720*/ 	.short	0x010a
        /*0722*/ 	.byte	0xff
	.zero		1


	//   ....[99]....
        /*0724*/ 	.word	0x00006cd0
        /*0728*/ 	.word	0x00000000
        /*072c*/ 	.word	0x00000000
        /*0730*/ 	.short	0x010a
        /*0732*/ 	.byte	0xff
	.zero		1


	//   ....[100]....
        /*0734*/ 	.word	0x00006d30
        /*0738*/ 	.word	0x00000000
        /*073c*/ 	.word	0x00000000
        /*0740*/ 	.short	0x010a
        /*0742*/ 	.byte	0xff
	.zero		1


	//   ....[101]....
        /*0744*/ 	.word	0x00006d90
        /*0748*/ 	.word	0x00000000
        /*074c*/ 	.word	0x00000000
        /*0750*/ 	.short	0x010a
        /*0752*/ 	.byte	0xff
	.zero		1


	//   ....[102]....
        /*0754*/ 	.word	0x00006df0
        /*0758*/ 	.word	0x00000000
        /*075c*/ 	.word	0x000000d0
        /*0760*/ 	.short	0x010a
        /*0762*/ 	.byte	0xff
	.zero		1


	//   ....[103]....
        /*0764*/ 	.word	0x00006e40
        /*0768*/ 	.word	0x00000000
        /*076c*/ 	.word	0x00000050
        /*0770*/ 	.short	0x010a
        /*0772*/ 	.byte	0xff
	.zero		1


	//   ....[104]....
        /*0774*/ 	.word	0x00006ea0
        /*0778*/ 	.word	0x00000000
        /*077c*/ 	.word	0x00000048
        /*0780*/ 	.short	0x010a
        /*0782*/ 	.byte	0xff
	.zero		1


	//   ....[105]....
        /*0784*/ 	.word	0x00006f00
        /*0788*/ 	.word	0x00000003
        /*078c*/ 	.word	0x00000038
        /*0790*/ 	.short	0x010a
        /*0792*/ 	.byte	0xff
	.zero		1


	//   ....[106]....
        /*0794*/ 	.word	0x00006f50
        /*0798*/ 	.word	0x00000000
        /*079c*/ 	.word	0x00000050
        /*07a0*/ 	.short	0x010a
        /*07a2*/ 	.byte	0xff
	.zero		1


	//   ....[107]....
        /*07a4*/ 	.word	0x00006fb0
        /*07a8*/ 	.word	0x00000000
        /*07ac*/ 	.word	0x00000030
        /*07b0*/ 	.short	0x010a
        /*07b2*/ 	.byte	0xff
	.zero		1


	//   ....[108]....
        /*07b4*/ 	.word	0x00007000
        /*07b8*/ 	.word	0x00000071
        /*07bc*/ 	.word	0x00000070
        /*07c0*/ 	.short	0x010a
        /*07c2*/ 	.byte	0xff
	.zero		1


	//----- nvinfo : EIATTR_NUM_MBARRIERS
	.align		4
.L_47:
        /*07c4*/ 	.byte	0x03, 0x38
        /*07c6*/ 	.short	0x001b


	//----- nvinfo : EIATTR_EXIT_INSTR_OFFSETS
	.align		4
        /*07c8*/ 	.byte	0x04, 0x1c
        /*07ca*/ 	.short	(.L_49 - .L_48)


	//   ....[0]....
.L_48:
        /*07cc*/ 	.word	0x00002720


	//   ....[1]....
        /*07d0*/ 	.word	0x00002c20


	//   ....[2]....
        /*07d4*/ 	.word	0x00002c80


	//   ....[3]....
        /*07d8*/ 	.word	0x00003f20


	//   ....[4]....
        /*07dc*/ 	.word	0x00004a50


	//   ....[5]....
        /*07e0*/ 	.word	0x00004a90


	//   ....[6]....
        /*07e4*/ 	.word	0x000066e0


	//----- nvinfo : EIATTR_MAX_THREADS
	.align		4
.L_49:
        /*07e8*/ 	.byte	0x04, 0x05
        /*07ea*/ 	.short	(.L_51 - .L_50)
.L_50:
        /*07ec*/ 	.word	0x00000100
        /*07f0*/ 	.word	0x00000001
        /*07f4*/ 	.word	0x00000001


	//----- nvinfo : EIATTR_CRS_STACK_SIZE
	.align		4
.L_51:
        /*07f8*/ 	.byte	0x04, 0x1e
        /*07fa*/ 	.short	(.L_53 - .L_52)
.L_52:
        /*07fc*/ 	.word	0x00000000


	//----- nvinfo : EIATTR_CBANK_PARAM_SIZE
	.align		4
.L_53:
        /*0800*/ 	.byte	0x03, 0x19
        /*0802*/ 	.short	0x0800


	//----- nvinfo : EIATTR_PARAM_CBANK
	.align		4
        /*0804*/ 	.byte	0x04, 0x0a
        /*0806*/ 	.short	(.L_55 - .L_54)
	.align		4
.L_54:
        /*0808*/ 	.word	index@(.nv.constant0._ZN7cutlass13device_kernelINS_4gemm6kernel13GemmUniversalIN4cute5tupleIJiiiiEEENS1_10collective13CollectiveMmaINS1_35MainloopSm100TmaUmmaWarpSpecializedILi3ELi2ELi4ENS5_IJNS4_1CILi2EEENSA_ILi1EEESC_EEEEENS5_IJNSA_ILi128EEENSA_ILi64EEESG_EEENS_12float_e4m3_tENS5_IJlSC_lEEESI_SJ_NS4_8TiledMMAINS4_8MMA_AtomIJNS4_10MMA_TraitsINS4_25SM100_MMA_F8F6F4_2x1SM_SSEJSI_SI_fSF_SG_NS4_17integral_constantINS4_4UMMA5MajorELSQ_0EEESR_NSO_INSP_7ScaleInELSS_0EEEST_EEEEEENS4_6LayoutINS5_IJSC_SC_SC_EEENS5_IJNSA_ILi0EEESY_SY_EEEEENS5_IJNS4_10UnderscoreES11_S11_EEEEENS4_18SM100_TMA_2SM_LOADENS4_14ComposedLayoutINS4_7SwizzleILi2ELi4ELi3EEENS4_18smem_ptr_flag_bitsILi8EEENSW_INS5_IJNSA_ILi8EEESG_EEENS5_IJSG_SC_EEEEEEEvNS4_8identityES14_S1E_vS1F_EENS_8epilogue10collective18CollectiveEpilogueINS1H_23Sm100TmaWarpSpecializedILi1ELi1ELi32ELb0ELb0EEEJNS5_IJSG_SG_SG_EEENS5_IJNSW_ISG_SC_EES1N_EEESI_SJ_SI_SJ_NS1H_6fusion15FusionCallbacksIS1L_NS1P_17LinearCombinationISI_fSI_fLNS_15FloatRoundStyleE2EEES1M_S1O_JEEENS4_5SM1004TMEM4LOAD26SM100_TMEM_LOAD_32dp32b32xENS4_13SM90_TMA_LOADES1E_NS4_39AutoVectorizingCopyWithAssumedAlignmentILi128EEENS4_14SM90_TMA_STOREES1E_S21_S21_EEEvvEEEEvNT_6ParamsE)
        /*080c*/ 	.short	0x0380
        /*080e*/ 	.short	0x0800


	//----- nvinfo : EIATTR_SW_WAR
	.align		4
.L_55:
        /*0810*/ 	.byte	0x04, 0x36
        /*0812*/ 	.short	(.L_57 - .L_56)
.L_56:
        /*0814*/ 	.word	0x00000008
.L_57:


//--------------------- .nv.callgraph             --------------------------
	.section	.nv.callgraph,"",@"SHT_CUDA_CALLGRAPH"
	.align	4
	.sectionentsize	8
	.align		4
        /*0000*/ 	.word	0x00000000
	.align		4
        /*0004*/ 	.word	0xffffffff
	.align		4
        /*0008*/ 	.word	index@(_ZN7cutlass13device_kernelINS_4gemm6kernel13GemmUniversalIN4cute5tupleIJiiiiEEENS1_10collective13CollectiveMmaINS1_35MainloopSm100TmaUmmaWarpSpecializedILi3ELi2ELi4ENS5_IJNS4_1CILi2EEENSA_ILi1EEESC_EEEEENS5_IJNSA_ILi128EEENSA_ILi64EEESG_EEENS_12float_e4m3_tENS5_IJlSC_lEEESI_SJ_NS4_8TiledMMAINS4_8MMA_AtomIJNS4_10MMA_TraitsINS4_25SM100_MMA_F8F6F4_2x1SM_SSEJSI_SI_fSF_SG_NS4_17integral_constantINS4_4UMMA5MajorELSQ_0EEESR_NSO_INSP_7ScaleInELSS_0EEEST_EEEEEENS4_6LayoutINS5_IJSC_SC_SC_EEENS5_IJNSA_ILi0EEESY_SY_EEEEENS5_IJNS4_10UnderscoreES11_S11_EEEEENS4_18SM100_TMA_2SM_LOADENS4_14ComposedLayoutINS4_7SwizzleILi2ELi4ELi3EEENS4_18smem_ptr_flag_bitsILi8EEENSW_INS5_IJNSA_ILi8EEESG_EEENS5_IJSG_SC_EEEEEEEvNS4_8identityES14_S1E_vS1F_EENS_8epilogue10collective18CollectiveEpilogueINS1H_23Sm100TmaWarpSpecializedILi1ELi1ELi32ELb0ELb0EEEJNS5_IJSG_SG_SG_EEENS5_IJNSW_ISG_SC_EES1N_EEESI_SJ_SI_SJ_NS1H_6fusion15FusionCallbacksIS1L_NS1P_17LinearCombinationISI_fSI_fLNS_15FloatRoundStyleE2EEES1M_S1O_JEEENS4_5SM1004TMEM4LOAD26SM100_TMEM_LOAD_32dp32b32xENS4_13SM90_TMA_LOADES1E_NS4_39AutoVectorizingCopyWithAssumedAlignmentILi128EEENS4_14SM90_TMA_STOREES1E_S21_S21_EEEvvEEEEvNT_6ParamsE)
	.align		4
        /*000c*/ 	.word	index@(__assertfail)
	.align		4
        /*0010*/ 	.word	0x00000000
	.align		4
        /*0014*/ 	.word	0xfffffffe
	.align		4
        /*0018*/ 	.word	0x00000000
	.align		4
        /*001c*/ 	.word	0xfffffffd
	.align		4
        /*0020*/ 	.word	0x00000000
	.align		4
        /*0024*/ 	.word	0xfffffffc


//--------------------- .nv.constant4             --------------------------
	.section	.nv.constant4,"a",@progbits
	.align	8
	.align		8
.nv.constant4:
        /*0000*/ 	.dword	__assertfail
	.align		8
        /*0008*/ 	.dword	__unnamed_1
	.align		8
        /*0010*/ 	.dword	__unnamed_2
	.align		8
        /*0018*/ 	.dword	_ZN39_INTERNAL_ff5dee49_4_k_cu_53ef88ad_81454cuda3std3__45__cpo5beginE
	.align		8
        /*0020*/ 	.dword	_ZN39_INTERNAL_ff5dee49_4_k_cu_53ef88ad_81454cuda3std3__45__cpo3endE
	.align		8
        /*0028*/ 	.dword	_ZN39_INTERNAL_ff5dee49_4_k_cu_53ef88ad_81454cuda3std3__45__cpo6cbeginE
	.align		8
        /*0030*/ 	.dword	_ZN39_INTERNAL_ff5dee49_4_k_cu_53ef88ad_81454cuda3std3__45__cpo4cendE
	.align		8
        /*0038*/ 	.dword	_ZN39_INTERNAL_ff5dee49_4_k_cu_53ef88ad_81454cuda3std3__441_GLOBAL__N__ff5dee49_4_k_cu_53ef88ad_81456ignoreE
	.align		8
        /*0040*/ 	.dword	_ZN39_INTERNAL_ff5dee49_4_k_cu_53ef88ad_81454cuda3std3__419piecewise_constructE
	.align		8
        /*0048*/ 	.dword	_ZN39_INTERNAL_ff5dee49_4_k_cu_53ef88ad_81454cuda3std3__48in_placeE
	.align		8
        /*0050*/ 	.dword	_ZN39_INTERNAL_ff5dee49_4_k_cu_53ef88ad_81454cuda3std6ranges3__45__cpo4swapE
	.align		8
        /*0058*/ 	.dword	_ZN39_INTERNAL_ff5dee49_4_k_cu_53ef88ad_81454cuda3std6ranges3__45__cpo9iter_moveE
	.align		8
        /*0060*/ 	.dword	_ZN39_INTERNAL_ff5dee49_4_k_cu_53ef88ad_81454cute7productE
	.align		8
        /*0068*/ 	.dword	_ZN39_INTERNAL_ff5dee49_4_k_cu_53ef88ad_81454cute1_E
	.align		8
        /*0070*/ 	.dword	$str$25
	.align		8
        /*0078*/ 	.dword	$str$26
	.align		8
        /*0080*/ 	.dword	$str$27
	.align		8
        /*0088*/ 	.dword	$str$28


//--------------------- .text._ZN7cutlass13device_kernelINS_4gemm6kernel13GemmUniversalIN4cute5tupleIJiiiiEEENS1_10collective13CollectiveMmaINS1_35MainloopSm100TmaUmmaWarpSpecializedILi3ELi2ELi4ENS5_IJNS4_1CILi2EEENSA_ILi1EEESC_EEEEENS5_IJNSA_ILi128EEENSA_ILi64EEESG_EEENS_12float_e4m3_tENS5_IJlSC_lEEESI_SJ_NS4_8TiledMMAINS4_8MMA_AtomIJNS4_10MMA_TraitsINS4_25SM100_MMA_F8F6F4_2x1SM_SSEJSI_SI_fSF_SG_NS4_17integral_constantINS4_4UMMA5MajorELSQ_0EEESR_NSO_INSP_7ScaleInELSS_0EEEST_EEEEEENS4_6LayoutINS5_IJSC_SC_SC_EEENS5_IJNSA_ILi0EEESY_SY_EEEEENS5_IJNS4_10UnderscoreES11_S11_EEEEENS4_18SM100_TMA_2SM_LOADENS4_14ComposedLayoutINS4_7SwizzleILi2ELi4ELi3EEENS4_18smem_ptr_flag_bitsILi8EEENSW_INS5_IJNSA_ILi8EEESG_EEENS5_IJSG_SC_EEEEEEEvNS4_8identityES14_S1E_vS1F_EENS_8epilogue10collective18CollectiveEpilogueINS1H_23Sm100TmaWarpSpecializedILi1ELi1ELi32ELb0ELb0EEEJNS5_IJSG_SG_SG_EEENS5_IJNSW_ISG_SC_EES1N_EEESI_SJ_SI_SJ_NS1H_6fusion15FusionCallbacksIS1L_NS1P_17LinearCombinationISI_fSI_fLNS_15FloatRoundStyleE2EEES1M_S1O_JEEENS4_5SM1004TMEM4LOAD26SM100_TMEM_LOAD_32dp32b32xENS4_13SM90_TMA_LOADES1E_NS4_39AutoVectorizingCopyWithAssumedAlignmentILi128EEENS4_14SM90_TMA_STOREES1E_S21_S21_EEEvvEEEEvNT_6ParamsE --------------------------
	.section	.text._ZN7cutlass13device_kernelINS_4gemm6kernel13GemmUniversalIN4cute5tupleIJiiiiEEENS1_10collective13CollectiveMmaINS1_35MainloopSm100TmaUmmaWarpSpecializedILi3ELi2ELi4ENS5_IJNS4_1CILi2EEENSA_ILi1EEESC_EEEEENS5_IJNSA_ILi128EEENSA_ILi64EEESG_EEENS_12float_e4m3_tENS5_IJlSC_lEEESI_SJ_NS4_8TiledMMAINS4_8MMA_AtomIJNS4_10MMA_TraitsINS4_25SM100_MMA_F8F6F4_2x1SM_SSEJSI_SI_fSF_SG_NS4_17integral_constantINS4_4UMMA5MajorELSQ_0EEESR_NSO_INSP_7ScaleInELSS_0EEEST_EEEEEENS4_6LayoutINS5_IJSC_SC_SC_EEENS5_IJNSA_ILi0EEESY_SY_EEEEENS5_IJNS4_10UnderscoreES11_S11_EEEEENS4_18SM100_TMA_2SM_LOADENS4_14ComposedLayoutINS4_7SwizzleILi2ELi4ELi3EEENS4_18smem_ptr_flag_bitsILi8EEENSW_INS5_IJNSA_ILi8EEESG_EEENS5_IJSG_SC_EEEEEEEvNS4_8identityES14_S1E_vS1F_EENS_8epilogue10collective18CollectiveEpilogueINS1H_23Sm100TmaWarpSpecializedILi1ELi1ELi32ELb0ELb0EEEJNS5_IJSG_SG_SG_EEENS5_IJNSW_ISG_SC_EES1N_EEESI_SJ_SI_SJ_NS1H_6fusion15FusionCallbacksIS1L_NS1P_17LinearCombinationISI_fSI_fLNS_15FloatRoundStyleE2EEES1M_S1O_JEEENS4_5SM1004TMEM4LOAD26SM100_TMEM_LOAD_32dp32b32xENS4_13SM90_TMA_LOADES1E_NS4_39AutoVectorizingCopyWithAssumedAlignmentILi128EEENS4_14SM90_TMA_STOREES1E_S21_S21_EEEvvEEEEvNT_6ParamsE,"ax",@progbits
	.align	128
.text._ZN7cutlass13device_kernelINS_4gemm6kernel13GemmUniversalIN4cute5tupleIJiiiiEEENS1_10collective13CollectiveMmaINS1_35MainloopSm100TmaUmmaWarpSpecializedILi3ELi2ELi4ENS5_IJNS4_1CILi2EEENSA_ILi1EEESC_EEEEENS5_IJNSA_ILi128EEENSA_ILi64EEESG_EEENS_12float_e4m3_tENS5_IJlSC_lEEESI_SJ_NS4_8TiledMMAINS4_8MMA_AtomIJNS4_10MMA_TraitsINS4_25SM100_MMA_F8F6F4_2x1SM_SSEJSI_SI_fSF_SG_NS4_17integral_constantINS4_4UMMA5MajorELSQ_0EEESR_NSO_INSP_7ScaleInELSS_0EEEST_EEEEEENS4_6LayoutINS5_IJSC_SC_SC_EEENS5_IJNSA_ILi0EEESY_SY_EEEEENS5_IJNS4_10UnderscoreES11_S11_EEEEENS4_18SM100_TMA_2SM_LOADENS4_14ComposedLayoutINS4_7SwizzleILi2ELi4ELi3EEENS4_18smem_ptr_flag_bitsILi8EEENSW_INS5_IJNSA_ILi8EEESG_EEENS5_IJSG_SC_EEEEEEEvNS4_8identityES14_S1E_vS1F_EENS_8epilogue10collective18CollectiveEpilogueINS1H_23Sm100TmaWarpSpecializedILi1ELi1ELi32ELb0ELb0EEEJNS5_IJSG_SG_SG_EEENS5_IJNSW_ISG_SC_EES1N_EEESI_SJ_SI_SJ_NS1H_6fusion15FusionCallbacksIS1L_NS1P_17LinearCombinationISI_fSI_fLNS_15FloatRoundStyleE2EEES1M_S1O_JEEENS4_5SM1004TMEM4LOAD26SM100_TMEM_LOAD_32dp32b32xENS4_13SM90_TMA_LOADES1E_NS4_39AutoVectorizingCopyWithAssumedAlignmentILi128EEENS4_14SM90_TMA_STOREES1E_S21_S21_EEEvvEEEEvNT_6ParamsE:
        .type           _ZN7cutlass13device_kernelINS_4gemm6kernel13GemmUniversalIN4cute5tupleIJiiiiEEENS1_10collective13CollectiveMmaINS1_35MainloopSm100TmaUmmaWarpSpecializedILi3ELi2ELi4ENS5_IJNS4_1CILi2EEENSA_ILi1EEESC_EEEEENS5_IJNSA_ILi128EEENSA_ILi64EEESG_EEENS_12float_e4m3_tENS5_IJlSC_lEEESI_SJ_NS4_8TiledMMAINS4_8MMA_AtomIJNS4_10MMA_TraitsINS4_25SM100_MMA_F8F6F4_2x1SM_SSEJSI_SI_fSF_SG_NS4_17integral_constantINS4_4UMMA5MajorELSQ_0EEESR_NSO_INSP_7ScaleInELSS_0EEEST_EEEEEENS4_6LayoutINS5_IJSC_SC_SC_EEENS5_IJNSA_ILi0EEESY_SY_EEEEENS5_IJNS4_10UnderscoreES11_S11_EEEEENS4_18SM100_TMA_2SM_LOADENS4_14ComposedLayoutINS4_7SwizzleILi2ELi4ELi3EEENS4_18smem_ptr_flag_bitsILi8EEENSW_INS5_IJNSA_ILi8EEESG_EEENS5_IJSG_SC_EEEEEEEvNS4_8identityES14_S1E_vS1F_EENS_8epilogue10collective18CollectiveEpilogueINS1H_23Sm100TmaWarpSpecializedILi1ELi1ELi32ELb0ELb0EEEJNS5_IJSG_SG_SG_EEENS5_IJNSW_ISG_SC_EES1N_EEESI_SJ_SI_SJ_NS1H_6fusion15FusionCallbacksIS1L_NS1P_17LinearCombinationISI_fSI_fLNS_15FloatRoundStyleE2EEES1M_S1O_JEEENS4_5SM1004TMEM4LOAD26SM100_TMEM_LOAD_32dp32b32xENS4_13SM90_TMA_LOADES1E_NS4_39AutoVectorizingCopyWithAssumedAlignmentILi128EEENS4_14SM90_TMA_STOREES1E_S21_S21_EEEvvEEEEvNT_6ParamsE,@function
        .size           _ZN7cutlass13device_kernelINS_4gemm6kernel13GemmUniversalIN4cute5tupleIJiiiiEEENS1_10collective13CollectiveMmaINS1_35MainloopSm100TmaUmmaWarpSpecializedILi3ELi2ELi4ENS5_IJNS4_1CILi2EEENSA_ILi1EEESC_EEEEENS5_IJNSA_ILi128EEENSA_ILi64EEESG_EEENS_12float_e4m3_tENS5_IJlSC_lEEESI_SJ_NS4_8TiledMMAINS4_8MMA_AtomIJNS4_10MMA_TraitsINS4_25SM100_MMA_F8F6F4_2x1SM_SSEJSI_SI_fSF_SG_NS4_17integral_constantINS4_4UMMA5MajorELSQ_0EEESR_NSO_INSP_7ScaleInELSS_0EEEST_EEEEEENS4_6LayoutINS5_IJSC_SC_SC_EEENS5_IJNSA_ILi0EEESY_SY_EEEEENS5_IJNS4_10UnderscoreES11_S11_EEEEENS4_18SM100_TMA_2SM_LOADENS4_14ComposedLayoutINS4_7SwizzleILi2ELi4ELi3EEENS4_18smem_ptr_flag_bitsILi8EEENSW_INS5_IJNSA_ILi8EEESG_EEENS5_IJSG_SC_EEEEEEEvNS4_8identityES14_S1E_vS1F_EENS_8epilogue10collective18CollectiveEpilogueINS1H_23Sm100TmaWarpSpecializedILi1ELi1ELi32ELb0ELb0EEEJNS5_IJSG_SG_SG_EEENS5_IJNSW_ISG_SC_EES1N_EEESI_SJ_SI_SJ_NS1H_6fusion15FusionCallbacksIS1L_NS1P_17LinearCombinationISI_fSI_fLNS_15FloatRoundStyleE2EEES1M_S1O_JEEENS4_5SM1004TMEM4LOAD26SM100_TMEM_LOAD_32dp32b32xENS4_13SM90_TMA_LOADES1E_NS4_39AutoVectorizingCopyWithAssumedAlignmentILi128EEENS4_14SM90_TMA_STOREES1E_S21_S21_EEEvvEEEEvNT_6ParamsE,(.L_x_146 - _ZN7cutlass13device_kernelINS_4gemm6kernel13GemmUniversalIN4cute5tupleIJiiiiEEENS1_10collective13CollectiveMmaINS1_35MainloopSm100TmaUmmaWarpSpecializedILi3ELi2ELi4ENS5_IJNS4_1CILi2EEENSA_ILi1EEESC_EEEEENS5_IJNSA_ILi128EEENSA_ILi64EEESG_EEENS_12float_e4m3_tENS5_IJlSC_lEEESI_SJ_NS4_8TiledMMAINS4_8MMA_AtomIJNS4_10MMA_TraitsINS4_25SM100_MMA_F8F6F4_2x1SM_SSEJSI_SI_fSF_SG_NS4_17integral_constantINS4_4UMMA5MajorELSQ_0EEESR_NSO_INSP_7ScaleInELSS_0EEEST_EEEEEENS4_6LayoutINS5_IJSC_SC_SC_EEENS5_IJNSA_ILi0EEESY_SY_EEEEENS5_IJNS4_10UnderscoreES11_S11_EEEEENS4_18SM100_TMA_2SM_LOADENS4_14ComposedLayoutINS4_7SwizzleILi2ELi4ELi3EEENS4_18smem_ptr_flag_bitsILi8EEENSW_INS5_IJNSA_ILi8EEESG_EEENS5_IJSG_SC_EEEEEEEvNS4_8identityES14_S1E_vS1F_EENS_8epilogue10collective18CollectiveEpilogueINS1H_23Sm100TmaWarpSpecializedILi1ELi1ELi32ELb0ELb0EEEJNS5_IJSG_SG_SG_EEENS5_IJNSW_ISG_SC_EES1N_EEESI_SJ_SI_SJ_NS1H_6fusion15FusionCallbacksIS1L_NS1P_17LinearCombinationISI_fSI_fLNS_15FloatRoundStyleE2EEES1M_S1O_JEEENS4_5SM1004TMEM4LOAD26SM100_TMEM_LOAD_32dp32b32xENS4_13SM90_TMA_LOADES1E_NS4_39AutoVectorizingCopyWithAssumedAlignmentILi128EEENS4_14SM90_TMA_STOREES1E_S21_S21_EEEvvEEEEvNT_6ParamsE)
        .other          _ZN7cutlass13device_kernelINS_4gemm6kernel13GemmUniversalIN4cute5tupleIJiiiiEEENS1_10collective13CollectiveMmaINS1_35MainloopSm100TmaUmmaWarpSpecializedILi3ELi2ELi4ENS5_IJNS4_1CILi2EEENSA_ILi1EEESC_EEEEENS5_IJNSA_ILi128EEENSA_ILi64EEESG_EEENS_12float_e4m3_tENS5_IJlSC_lEEESI_SJ_NS4_8TiledMMAINS4_8MMA_AtomIJNS4_10MMA_TraitsINS4_25SM100_MMA_F8F6F4_2x1SM_SSEJSI_SI_fSF_SG_NS4_17integral_constantINS4_4UMMA5MajorELSQ_0EEESR_NSO_INSP_7ScaleInELSS_0EEEST_EEEEEENS4_6LayoutINS5_IJSC_SC_SC_EEENS5_IJNSA_ILi0EEESY_SY_EEEEENS5_IJNS4_10UnderscoreES11_S11_EEEEENS4_18SM100_TMA_2SM_LOADENS4_14ComposedLayoutINS4_7SwizzleILi2ELi4ELi3EEENS4_18smem_ptr_flag_bitsILi8EEENSW_INS5_IJNSA_ILi8EEESG_EEENS5_IJSG_SC_EEEEEEEvNS4_8identityES14_S1E_vS1F_EENS_8epilogue10collective18CollectiveEpilogueINS1H_23Sm100TmaWarpSpecializedILi1ELi1ELi32ELb0ELb0EEEJNS5_IJSG_SG_SG_EEENS5_IJNSW_ISG_SC_EES1N_EEESI_SJ_SI_SJ_NS1H_6fusion15FusionCallbacksIS1L_NS1P_17LinearCombinationISI_fSI_fLNS_15FloatRoundStyleE2EEES1M_S1O_JEEENS4_5SM1004TMEM4LOAD26SM100_TMEM_LOAD_32dp32b32xENS4_13SM90_TMA_LOADES1E_NS4_39AutoVectorizingCopyWithAssumedAlignmentILi128EEENS4_14SM90_TMA_STOREES1E_S21_S21_EEEvvEEEEvNT_6ParamsE,@"STO_CUDA_ENTRY STV_DEFAULT"
_ZN7cutlass13device_kernelINS_4gemm6kernel13GemmUniversalIN4cute5tupleIJiiiiEEENS1_10collective13CollectiveMmaINS1_35MainloopSm100TmaUmmaWarpSpecializedILi3ELi2ELi4ENS5_IJNS4_1CILi2EEENSA_ILi1EEESC_EEEEENS5_IJNSA_ILi128EEENSA_ILi64EEESG_EEENS_12float_e4m3_tENS5_IJlSC_lEEESI_SJ_NS4_8TiledMMAINS4_8MMA_AtomIJNS4_10MMA_TraitsINS4_25SM100_MMA_F8F6F4_2x1SM_SSEJSI_SI_fSF_SG_NS4_17integral_constantINS4_4UMMA5MajorELSQ_0EEESR_NSO_INSP_7ScaleInELSS_0EEEST_EEEEEENS4_6LayoutINS5_IJSC_SC_SC_EEENS5_IJNSA_ILi0EEESY_SY_EEEEENS5_IJNS4_10UnderscoreES11_S11_EEEEENS4_18SM100_TMA_2SM_LOADENS4_14ComposedLayoutINS4_7SwizzleILi2ELi4ELi3EEENS4_18smem_ptr_flag_bitsILi8EEENSW_INS5_IJNSA_ILi8EEESG_EEENS5_IJSG_SC_EEEEEEEvNS4_8identityES14_S1E_vS1F_EENS_8epilogue10collective18CollectiveEpilogueINS1H_23Sm100TmaWarpSpecializedILi1ELi1ELi32ELb0ELb0EEEJNS5_IJSG_SG_SG_EEENS5_IJNSW_ISG_SC_EES1N_EEESI_SJ_SI_SJ_NS1H_6fusion15FusionCallbacksIS1L_NS1P_17LinearCombinationISI_fSI_fLNS_15FloatRoundStyleE2EEES1M_S1O_JEEENS4_5SM1004TMEM4LOAD26SM100_TMEM_LOAD_32dp32b32xENS4_13SM90_TMA_LOADES1E_NS4_39AutoVectorizingCopyWithAssumedAlignmentILi128EEENS4_14SM90_TMA_STOREES1E_S21_S21_EEEvvEEEEvNT_6ParamsE:
[----:B------:R-:W1:Y:S01]  /*0000*/  LDC R1, c[0x0][0x37c] ;  /* 0x0000df00ff017b82 */ /* 0x000e620000000800 */
[----:B------:R-:W2:Y:S01]  /*0010*/  S2R R103, SR_TID.X ;  /* 0x0000000000677919 */ /* 0x000ea20000002100 */
[----:B------:R-:W3:Y:S06]  /*0020*/  LDCU.64 UR6, c[0x0][0x890] ;  /* 0x00011200ff0677ac */ /* 0x000eec0008000a00 */
[----:B------:R-:W4:Y:S01]  /*0030*/  S2UR UR37, SR_CgaCtaId ;  /* 0x00000000002579c3 */ /* 0x000f220000008800 */
[----:B------:R-:W-:Y:S02]  /*0040*/  PRMT R95, RZ, 0x7610, R95 ;  /* 0x00007610ff5f7816 */ /* 0x000fe4000000005f */
[----:B------:R-:W-:Y:S01]  /*0050*/  ELECT P1, URZ, PT ;  /* 0x0000000000ff782f */ /* 0x000fe20003820000 */
[----:B------:R-:W1:Y:S01]  /*0060*/  LDCU.64 UR40, c[0x0][0x358] ;  /* 0x00006b00ff2877ac */ /* 0x000e620008000a00 */
[----:B---3--:R-:W-:-:S04]  /*0070*/  UISETP.NE.U32.AND UP0, UPT, UR6, URZ, UPT ;  /* 0x000000ff0600728c */ /* 0x008fc8000bf05070 */
[----:B------:R-:W-:Y:S02]  /*0080*/  UISETP.NE.AND.EX UP0, UPT, UR7, URZ, UPT, UP0 ;  /* 0x000000ff0700728c */ /* 0x000fe4000bf05300 */
[----:B----4-:R-:W-:Y:S02]  /*0090*/  ULOP3.LUT UR5, UR37, 0x1, URZ, 0xc0, !UPT ;  /* 0x0000000125057892 */ /* 0x010fe4000f8ec0ff */
[----:B------:R-:W-:Y:S01]  /*00a0*/  ULOP3.LUT UR4, UR37, 0x1, URZ, 0x3c, !UPT ;  /* 0x0000000125047892 */ /* 0x000fe2000f8e3cff */
[----:B--2---:R-:W-:-:S05]  /*00b0*/  SHF.R.U32.HI R106, RZ, 0x5, R103 ;  /* 0x00000005ff6a7819 */ /* 0x004fca0000011667 */
[----:B------:R-:W2:Y:S02]  /*00c0*/  SHFL.IDX PT, R0, R106, RZ, 0x1f ;  /* 0x00001fff6a007589 */ /* 0x000ea400000e0000 */
[----:B--2---:R-:W-:Y:S01]  /*00d0*/  R2UR UR10, R0 ;  /* 0x00000000000a72ca */ /* 0x004fe200000e0000 */
[----:B-1----:R-:W-:-:S14]  /*00e0*/  BRA.U UP0, `(.L_x_0) ;  /* 0x00000001002c7547 */ /* 0x002fdc000b800000 */
[----:B------:R-:W1:Y:S02]  /*00f0*/  LDCU.64 UR8, c[0x0][0x888] ;  /* 0x00011100ff0877ac */ /* 0x000e640008000a00 */
[----:B-1----:R-:W-:-:S04]  /*0100*/  UISETP.NE.U32.AND UP0, UPT, UR8, URZ, UPT ;  /* 0x000000ff0800728c */ /* 0x002fc8000bf05070 */
[----:B------:R-:W-:-:S09]  /*0110*/  UISETP.NE.AND.EX UP0, UPT, UR9, URZ, UPT, UP0 ;  /* 0x000000ff0900728c */ /* 0x000fd2000bf05300 */
[----:B------:R-:W-:Y:S05]  /*0120*/  BRA.U !UP0, `(.L_x_1) ;  /* 0x0000000108107547 */ /* 0x000fea000b800000 */
[----:B------:R-:W1:Y:S02]  /*0130*/  LDC.64 R2, c[0x0][0x888] ;  /* 0x00022200ff027b82 */ /* 0x000e640000000a00 */
[----:B-1----:R1:W5:Y:S01]  /*0140*/  LDG.E R49, desc[UR40][R2.64] ;  /* 0x0000002802317981 */ /* 0x002362000c1e1900 */
[----:B------:R-:W-:Y:S01]  /*0150*/  HFMA2 R95, -RZ, RZ, 0, 5.9604644775390625e-08 ;  /* 0x00000001ff5f7431 */ /* 0x000fe200000001ff */
[----:B------:R-:W-:Y:S05]  /*0160*/  BRA `(.L_x_0) ;  /* 0x00000000000c7947 */ /* 0x000fea0003800000 */
.L_x_1:
[----:B------:R-:W1:Y:S01]  /*0170*/  LDCU UR8, c[0x0][0x880] ;  /* 0x00011000ff0877ac */ /* 0x000e620008000800 */
[----:B------:R-:W-:Y:S01]  /*0180*/  HFMA2 R95, -RZ, RZ, 0, 5.9604644775390625e-08 ;  /* 0x00000001ff5f7431 */ /* 0x000fe200000001ff */
[----:B-1----:R-:W-:-:S07]  /*0190*/  MOV R49, UR8 ;  /* 0x0000000800317c02 */ /* 0x002fce0008000f00 */
.L_x_0:
[----:B------:R-:W2:Y:S02]  /*01a0*/  LDCU.64 UR8, c[0x0][0x8b0] ;  /* 0x00011600ff0877ac */ /* 0x000ea40008000a00 */
[----:B--2---:R-:W-:-:S04]  /*01b0*/  UISETP.NE.U32.AND UP0, UPT, UR8, URZ, UPT ;  /* 0x000000ff0800728c */ /* 0x004fc8000bf05070 */
[----:B------:R-:W-:-:S09]  /*01c0*/  UISETP.NE.AND.EX UP0, UPT, UR9, URZ, UPT, UP0 ;  /* 0x000000ff0900728c */ /* 0x000fd2000bf05300 */
[----:B------:R-:W-:Y:S05]  /*01d0*/  BRA.U UP0, `(.L_x_2) ;  /* 0x0000000100247547 */ /* 0x000fea000b800000 */
[----:B------:R-:W2:Y:S02]  /*01e0*/  LDCU.64 UR8, c[0x0][0x8a8] ;  /* 0x00011500ff0877ac */ /* 0x000ea40008000a00 */
[----:B--2---:R-:W-:-:S04]  /*01f0*/  UISETP.NE.U32.AND UP0, UPT, UR8, URZ, UPT ;  /* 0x000000ff0800728c */ /* 0x004fc8000bf05070 */
[----:B------:R-:W-:-:S09]  /*0200*/  UISETP.NE.AND.EX UP0, UPT, UR9, URZ, UPT, UP0 ;  /* 0x000000ff0900728c */ /* 0x000fd2000bf05300 */
[----:B------:R-:W-:Y:S05]  /*0210*/  BRA.U !UP0, `(.L_x_3) ;  /* 0x00000001080c7547 */ /* 0x000fea000b800000 */
[----:B------:R-:W2:Y:S02]  /*0220*/  LDC.64 R46, c[0x0][0x8a8] ;  /* 0x00022a00ff2e7b82 */ /* 0x000ea40000000a00 */
[----:B--2---:R2:W5:Y:S01]  /*0230*/  LDG.E R46, desc[UR40][R46.64] ;  /* 0x000000282e2e7981 */ /* 0x004562000c1e1900 */
[----:B------:R-:W-:Y:S05]  /*0240*/  BRA `(.L_x_2) ;  /* 0x0000000000087947 */ /* 0x000fea0003800000 */
.L_x_3:
[----:B------:R-:W2:Y:S02]  /*0250*/  LDCU UR8, c[0x0][0x8a0] ;  /* 0x00011400ff0877ac */ /* 0x000ea40008000800 */
[----:B--2---:R-:W-:Y:S02]  /*0260*/  MOV R46, UR8 ;  /* 0x00000008002e7c02 */ /* 0x004fe40008000f00 */
.L_x_2:
[----:B------:R-:W-:Y:S01]  /*0270*/  IMAD.U32 R0, RZ, RZ, UR10 ;  /* 0x0000000aff007e24 */ /* 0x000fe2000f8e00ff */
[----:B------:R-:W-:Y:S04]  /*0280*/  BSSY.RECONVERGENT B0, `(.L_x_4) ;  /* 0x000000c000007945 */ /* 0x000fe80003800200 */
[C---:B------:R-:W-:Y:S02]  /*0290*/  ISETP.NE.OR P2, PT, R0.reuse, 0x1, !P1 ;  /* 0x000000010000780c */ /* 0x040fe40004f45670 */
[----:B------:R-:W-:-:S11]  /*02a0*/  ISETP.NE.OR P0, PT, R0, 0x3, !P1 ;  /* 0x000000030000780c */ /* 0x000fd60004f05670 */
[----:B------:R-:W-:Y:S05]  /*02b0*/  @P2 BRA `(.L_x_5) ;  /* 0x0000000000202947 */ /* 0x000fea0003800000 */
[----:B------:R-:W3:Y:S02]  /*02c0*/  LDCU.64 UR8, c[0x0][0x348] ;  /* 0x00006900ff0877ac */ /* 0x000ee40008000a00 */
[----:B---3--:R-:W-:Y:S02]  /*02d0*/  UIADD3 UR12, UP1, UPT, UR8, 0x80, URZ ;  /* 0x00000080080c7890 */ /* 0x008fe4000ff3e0ff */
[----:B------:R-:W-:Y:S02]  /*02e0*/  UIADD3 UR8, UP0, UPT, UR8, 0x180, URZ ;  /* 0x0000018008087890 */ /* 0x000fe4000ff1e0ff */
[----:B------:R-:W-:Y:S02]  /*02f0*/  UIADD3.X UR13, UPT, UPT, URZ, UR9, URZ, UP1, !UPT ;  /* 0x00000009ff0d7290 */ /* 0x000fe40008ffe4ff */
[----:B------:R-:W-:-:S07]  /*0300*/  UIADD3.X UR9, UPT, UPT, URZ, UR9, URZ, UP0, !UPT ;  /* 0x00000009ff097290 */ /* 0x000fce00087fe4ff */
[----:B------:R3:W-:Y:S02]  /*0310*/  UTMACCTL.PF [UR12] ;  /* 0x000000000c0079b9 */ /* 0x0007e40008040000 */
[----:B------:R3:W-:Y:S02]  /*0320*/  UTMACCTL.PF [UR8] ;  /* 0x00000000080079b9 */ /* 0x0007e40008040000 */
[----:B---3--:R-:W-:Y:S01]  /*0330*/  NOP ;  /* 0x0000000000007918 */ /* 0x008fe20000000000 */
.L_x_5:
[----:B------:R-:W-:Y:S05]  /*0340*/  BSYNC.RECONVERGENT B0 ;  /* 0x0000000000007941 */ /* 0x000fea0003800200 */
.L_x_4:
[----:B------:R-:W-:Y:S04]  /*0350*/  BSSY.RECONVERGENT B0, `(.L_x_6) ;  /* 0x000000a000007945 */ /* 0x000fe80003800200 */
        /* <DEDUP_REMOVED lines=9> */
.L_x_7:
[----:B------:R-:W-:Y:S05]  /*03f0*/  BSYNC.RECONVERGENT B0 ;  /* 0x0000000000007941 */ /* 0x000fea0003800200 */
.L_x_6:
[----:B------:R-:W3:Y:S01]  /*0400*/  LDCU.64 UR8, c[0x0][0x888] ;  /* 0x00011100ff0877ac */ /* 0x000ee20008000a00 */
[----:B------:R-:W-:Y:S02]  /*0410*/  UISETP.EQ.U32.AND UP1, UPT, UR6, URZ, UPT ;  /* 0x000000ff0600728c */ /* 0x000fe4000bf22070 */
[----:B------:R-:W-:Y:S02]  /*0420*/  UPLOP3.LUT UP5, UPT, UPT, UPT, UPT, 0x80, 0x8 ;  /* 0x000000000008789c */ /* 0x000fe40003faf070 */
[----:B---3--:R-:W-:-:S04]  /*0430*/  UISETP.NE.U32.AND UP0, UPT, UR8, URZ, UPT ;  /* 0x000000ff0800728c */ /* 0x008fc8000bf05070 */
[----:B------:R-:W-:-:S04]  /*0440*/  UISETP.NE.AND.EX UP0, UPT, UR9, URZ, UPT, UP0 ;  /* 0x000000ff0900728c */ /* 0x000fc8000bf05300 */
[----:B------:R-:W-:-:S04]  /*0450*/  UISETP.EQ.OR.EX UP2, UPT, UR7, URZ, !UP0, UP1 ;  /* 0x000000ff0700728c */ /* 0x000fc8000c742710 */
[----:B------:R-:W-:-:S05]  /*0460*/  UP2UR UR44, UPR, URZ, 0x4 ;  /* 0x00000004ff2c7883 */ /* 0x000fca0008000000 */
[----:B------:R-:W-:Y:S07]  /*0470*/  BRA.U !UP2, `(.L_x_8) ;  /* 0x000000010a207547 */ /* 0x000fee000b800000 */
[----:B------:R-:W-:Y:S01]  /*0480*/  UISETP.NE.U32.AND UP2, UPT, UR6, URZ, UPT ;  /* 0x000000ff0600728c */ /* 0x000fe2000bf45070 */
[----:B-----5:R-:W-:Y:S01]  /*0490*/  FSETP.NEU.AND P0, PT, R49, RZ, PT ;  /* 0x000000ff3100720b */ /* 0x020fe20003f0d000 */
[----:B------:R-:W-:Y:S02]  /*04a0*/  USEL UR6, URZ, 0xffffffff, UP0 ;  /* 0xffffffffff067887 */ /* 0x000fe40008000000 */
[----:B------:R-:W-:-:S10]  /*04b0*/  UISETP.NE.AND.EX UP2, UPT, UR7, URZ, UPT, UP2 ;  /* 0x000000ff0700728c */ /* 0x000fd4000bf45320 */
[----:B------:R-:W-:Y:S01]  /*04c0*/  VOTEU.ANY UP1, P0 ;  /* 0x0000000000ff7886 */ /* 0x000fe20000020100 */
[----:B------:R-:W-:-:S04]  /*04d0*/  @!UP2 USEL UR6, URZ, 0xffffffff, UP1 ;  /* 0xffffffffff06a887 */ /* 0x000fc80008800000 */
[----:B------:R-:W-:-:S04]  /*04e0*/  ULOP3.LUT UR6, UR6, 0x1, URZ, 0xc0, !UPT ;  /* 0x0000000106067892 */ /* 0x000fc8000f8ec0ff */
[----:B------:R-:W-:-:S11]  /*04f0*/  UISETP.NE.U32.AND UP5, UPT, UR6, 0x1, UPT ;  /* 0x000000010600788c */ /* 0x000fd6000bfa5070 */
.L_x_8:
[----:B------:R-:W3:Y:S01]  /*0500*/  SHFL.IDX PT, R0, R106, RZ, 0x1f ;  /* 0x00001fff6a007589 */ /* 0x000ee200000e0000 */
[----:B------:R-:W-:-:S04]  /*0510*/  UISETP.NE.AND UP1, UPT, UR10, 0x2, UPT ;  /* 0x000000020a00788c */ /* 0x000fc8000bf25270 */
[----:B------:R-:W-:Y:S02]  /*0520*/  UISETP.EQ.AND UP2, UPT, UR5, URZ, !UP1 ;  /* 0x000000ff0500728c */ /* 0x000fe4000cf42270 */
[----:B------:R-:W-:-:S04]  /*0530*/  USEL UR7, URZ, 0x1, UP1 ;  /* 0x00000001ff077887 */ /* 0x000fc80008800000 */
[----:B------:R-:W-:Y:S02]  /*0540*/  PLOP3.LUT P5, PT, P1, PT, UP2, 0x80, 0x8 ;  /* 0x000000000008781c */ /* 0x000fe40000faf028 */
[----:B---3--:R-:W-:-:S13]  /*0550*/  ISETP.NE.AND P0, PT, R0, RZ, PT ;  /* 0x000000ff0000720c */ /* 0x008fda0003f05270 */
[----:B------:R-:W-:Y:S05]  /*0560*/  @P0 BRA `(.L_x_9) ;  /* 0x00000000003c0947 */ /* 0x000fea0003800000 */
[----:B------:R-:W-:Y:S01]  /*0570*/  UMOV UR8, 0x400 ;  /* 0x0000040000087882 */ /* 0x000fe20000000000 */
[----:B------:R-:W-:Y:S01]  /*0580*/  UMOV UR6, 0x1 ;  /* 0x0000000100067882 */ /* 0x000fe20000000000 */
[----:B------:R-:W-:Y:S02]  /*0590*/  ULEA UR8, UR37, UR8, 0x18 ;  /* 0x0000000825087291 */ /* 0x000fe4000f8ec0ff */
[----:B------:R-:W-:-:S04]  /*05a0*/  UIADD3 UR12, UPT, UPT, -UR6, 0x100000, URZ ;  /* 0x00100000060c7890 */ /* 0x000fc8000fffe1ff */
[----:B------:R-:W-:Y:S02]  /*05b0*/  USHF.L.U32 UR13, UR12, 0xb, URZ ;  /* 0x0000000b0c0d7899 */ /* 0x000fe400080006ff */
[----:B------:R-:W-:Y:S01]  /*05c0*/  USHF.L.U32 UR12, UR12, 0x1, URZ ;  /* 0x000000010c0c7899 */ /* 0x000fe200080006ff */
[----:B------:R-:W-:Y:S01]  /*05d0*/  ELECT P0, URZ, PT ;  /* 0x0000000000ff782f */ /* 0x000fe20003800000 */
[----:B------:R-:W3:Y:S10]  /*05e0*/  FENCE.VIEW.ASYNC.S ;  /* 0x00000000000073c6 */ /* 0x000ef40000000000 */
[----:B---3--:R3:W4:Y:S01]  /*05f0*/  SYNCS.EXCH.64 URZ, [UR8], UR12 ;  /* 0x0000000c08ff75b2 */ /* 0x0087220008000100 */
[----:B------:R3:W1:Y:S01]  /*0600*/  SYNCS.EXCH.64 URZ, [UR8+0x18], UR12 ;  /* 0x0000180c08ff75b2 */ /* 0x0006620008000100 */
[----:B------:R3:W1:Y:S01]  /*0610*/  SYNCS.EXCH.64 URZ, [UR8+0x8], UR12 ;  /* 0x0000080c08ff75b2 */ /* 0x0006620008000100 */
[----:B------:R3:W1:Y:S01]  /*0620*/  SYNCS.EXCH.64 URZ, [UR8+0x20], UR12 ;  /* 0x0000200c08ff75b2 */ /* 0x0006620008000100 */
[----:B------:R3:W1:Y:S01]  /*0630*/  SYNCS.EXCH.64 URZ, [UR8+0x10], UR12 ;  /* 0x0000100c08ff75b2 */ /* 0x0006620008000100 */
[----:B------:R3:W1:Y:S01]  /*0640*/  SYNCS.EXCH.64 URZ, [UR8+0x28], UR12 ;  /* 0x0000280c08ff75b2 */ /* 0x0006620008000100 */
[----:B------:R-:W-:Y:S01]  /*0650*/  NOP ;  /* 0x0000000000007918 */ /* 0x000fe20000000000 */
.L_x_9:
[----:B------:R-:W2:Y:S01]  /*0660*/  SHFL.IDX PT, R0, R106, RZ, 0x1f ;  /* 0x00001fff6a007589 */ /* 0x000ea200000e0000 */
[----:B------:R-:W-:Y:S01]  /*0670*/  NOP ;  /* 0x0000000000007918 */ /* 0x000fe20000000000 */
[----:B--2---:R-:W-:-:S13]  /*0680*/  ISETP.NE.AND P0, PT, R0, 0x1, PT ;  /* 0x000000010000780c */ /* 0x004fda0003f05270 */
[----:B------:R-:W-:Y:S05]  /*0690*/  @P0 BRA `(.L_x_10) ;  /* 0x00000000003c0947 */ /* 0x000fea0003800000 */
[----:B------:R-:W-:Y:S01]  /*06a0*/  UMOV UR9, 0x400 ;  /* 0x0000040000097882 */ /* 0x000fe20000000000 */
[----:B---3--:R-:W-:Y:S01]  /*06b0*/  UMOV UR8, 0x20 ;  /* 0x0000002000087882 */ /* 0x008fe20000000000 */
[----:B------:R-:W-:Y:S01]  /*06c0*/  UMOV UR6, 0x80 ;  /* 0x0000008000067882 */ /* 0x000fe20000000000 */
[----:B------:R-:W-:Y:S02]  /*06d0*/  ULEA UR9, UR37, UR9, 0x18 ;  /* 0x0000000925097291 */ /* 0x000fe4000f8ec0ff */
[----:B------:R-:W-:-:S04]  /*06e0*/  UIADD3 UR12, UPT, UPT, -UR8, 0x100000, URZ ;  /* 0x00100000080c7890 */ /* 0x000fc8000fffe1ff */
[----:B------:R-:W-:Y:S02]  /*06f0*/  USHF.L.U32 UR13, UR12, 0xb, URZ ;  /* 0x0000000b0c0d7899 */ /* 0x000fe400080006ff */
[----:B------:R-:W-:Y:S02]  /*0700*/  USHF.L.U32 UR12, UR12, 0x1, URZ ;  /* 0x000000010c0c7899 */ /* 0x000fe400080006ff */
[----:B------:R-:W-:-:S04]  /*0710*/  UIADD3 UR14, UPT, UPT, -UR6, 0x100000, URZ ;  /* 0x00100000060e7890 */ /* 0x000fc8000fffe1ff */
[----:B------:R-:W-:Y:S02]  /*0720*/  USHF.L.U32 UR15, UR14, 0xb, URZ ;  /* 0x0000000b0e0f7899 */ /* 0x000fe400080006ff */
[----:B------:R-:W-:Y:S01]  /*0730*/  USHF.L.U32 UR14, UR14, 0x1, URZ ;  /* 0x000000010e0e7899 */ /* 0x000fe200080006ff */
[----:B------:R-:W-:Y:S01]  /*0740*/  ELECT P0, URZ, PT ;  /* 0x0000000000ff782f */ /* 0x000fe20003800000 */
[----:B------:R-:W2:Y:S02]  /*0750*/  FENCE.VIEW.ASYNC.S ;  /* 0x00000000000073c6 */ /* 0x000ea40000000000 */
[----:B--2---:R2:W3:Y:S08]  /*0760*/  SYNCS.EXCH.64 URZ, [UR9+0x30], UR12 ;  /* 0x0000300c09ff75b2 */ /* 0x0044f00008000100 */
[----:B------:R2:W1:Y:S01]  /*0770*/  SYNCS.EXCH.64 URZ, [UR9+0x38], UR14 ;  /* 0x0000380e09ff75b2 */ /* 0x0004620008000100 */
[----:B------:R-:W-:Y:S01]  /*0780*/  NOP ;  /* 0x0000000000007918 */ /* 0x000fe20000000000 */
.L_x_10:
[----:B------:R-:W4:Y:S01]  /*0790*/  SHFL.IDX PT, R0, R106, RZ, 0x1f ;  /* 0x00001fff6a007589 */ /* 0x000f2200000e0000 */
[----:B------:R-:W-:Y:S01]  /*07a0*/  NOP ;  /* 0x0000000000007918 */ /* 0x000fe20000000000 */
[----:B----4-:R-:W-:-:S13]  /*07b0*/  ISETP.NE.AND P0, PT, R0, 0x3, PT ;  /* 0x000000030000780c */ /* 0x010fda0003f05270 */
[----:B------:R-:W-:Y:S05]  /*07c0*/  @P0 BRA `(.L_x_11) ;  /* 0x00000000002c0947 */ /* 0x000fea0003800000 */
[----:B---3--:R-:W-:Y:S01]  /*07d0*/  UMOV UR8, 0x400 ;  /* 0x0000040000087882 */ /* 0x008fe20000000000 */
[----:B------:R-:W-:Y:S01]  /*07e0*/  UMOV UR6, 0x20 ;  /* 0x0000002000067882 */ /* 0x000fe20000000000 */
[----:B------:R-:W-:Y:S02]  /*07f0*/  ULEA UR8, UR37, UR8, 0x18 ;  /* 0x0000000825087291 */ /* 0x000fe4000f8ec0ff */
[----:B--2---:R-:W-:-:S04]  /*0800*/  UIADD3 UR12, UPT, UPT, -UR6, 0x100000, URZ ;  /* 0x00100000060c7890 */ /* 0x004fc8000fffe1ff */
[----:B------:R-:W-:Y:S02]  /*0810*/  USHF.L.U32 UR13, UR12, 0xb, URZ ;  /* 0x0000000b0c0d7899 */ /* 0x000fe400080006ff */
[----:B------:R-:W-:Y:S01]  /*0820*/  USHF.L.U32 UR12, UR12, 0x1, URZ ;  /* 0x000000010c0c7899 */ /* 0x000fe200080006ff */
[----:B------:R-:W-:Y:S01]  /*0830*/  ELECT P0, URZ, PT ;  /* 0x0000000000ff782f */ /* 0x000fe20003800000 */
[----:B------:R-:W2:Y:S10]  /*0840*/  FENCE.VIEW.ASYNC.S ;  /* 0x00000000000073c6 */ /* 0x000eb40000000000 */
[----:B--2---:R4:W2:Y:S01]  /*0850*/  SYNCS.EXCH.64 URZ, [UR8+0x40], UR12 ;  /* 0x0000400c08ff75b2 */ /* 0x0048a20008000100 */
[----:B------:R4:W3:Y:S02]  /*0860*/  SYNCS.EXCH.64 URZ, [UR8+0x48], UR12 ;  /* 0x0000480c08ff75b2 */ /* 0x0008e40008000100 */
[----:B----4-:R-:W-:Y:S01]  /*0870*/  NOP ;  /* 0x0000000000007918 */ /* 0x010fe20000000000 */
.L_x_11:
[----:B------:R-:W4:Y:S01]  /*0880*/  SHFL.IDX PT, R0, R106, RZ, 0x1f ;  /* 0x00001fff6a007589 */ /* 0x000f2200000e0000 */
[----:B------:R-:W-:Y:S01]  /*0890*/  NOP ;  /* 0x0000000000007918 */ /* 0x000fe20000000000 */
[----:B----4-:R-:W-:-:S13]  /*08a0*/  ISETP.NE.AND P0, PT, R0, 0x4, PT ;  /* 0x000000040000780c */ /* 0x010fda0003f05270 */
[----:B------:R-:W-:Y:S05]  /*08b0*/  @P0 BRA `(.L_x_12) ;  /* 0x0000000000480947 */ /* 0x000fea0003800000 */
[----:B--2---:R-:W-:Y:S01]  /*08c0*/  UMOV UR9, 0x1e0 ;  /* 0x000001e000097882 */ /* 0x004fe20000000000 */
[----:B---3--:R-:W-:Y:S01]  /*08d0*/  UMOV UR8, 0x400 ;  /* 0x0000040000087882 */ /* 0x008fe20000000000 */
[----:B------:R-:W-:Y:S01]  /*08e0*/  USEL UR9, UR9, 0x1a0, UP5 ;  /* 0x000001a009097887 */ /* 0x000fe2000a800000 */
        /* <DEDUP_REMOVED lines=10> */
[----:B--2---:R4:W2:Y:S08]  /*0990*/  SYNCS.EXCH.64 URZ, [UR8+0x50], UR12 ;  /* 0x0000500c08ff75b2 */ /* 0x0048b00008000100 */
[----:B------:R4:W3:Y:S01]  /*09a0*/  SYNCS.EXCH.64 URZ, [UR8+0x60], UR14 ;  /* 0x0000600e08ff75b2 */ /* 0x0008e20008000100 */
[----:B------:R4:W1:Y:S01]  /*09b0*/  SYNCS.EXCH.64 URZ, [UR8+0x58], UR12 ;  /* 0x0000580c08ff75b2 */ /* 0x0008620008000100 */
[----:B------:R4:W1:Y:S02]  /*09c0*/  SYNCS.EXCH.64 URZ, [UR8+0x68], UR14 ;  /* 0x0000680e08ff75b2 */ /* 0x0008640008000100 */
[----:B----4-:R-:W-:Y:S01]  /*09d0*/  NOP ;  /* 0x0000000000007918 */ /* 0x010fe20000000000 */
.L_x_12:
[----:B------:R-:W4:Y:S01]  /*09e0*/  SHFL.IDX PT, R0, R106, RZ, 0x1f ;  /* 0x00001fff6a007589 */ /* 0x000f2200000e0000 */
[----:B------:R-:W-:Y:S01]  /*09f0*/  NOP ;  /* 0x0000000000007918 */ /* 0x000fe20000000000 */
[----:B----4-:R-:W-:-:S13]  /*0a00*/  ISETP.NE.AND P0, PT, R0, 0x5, PT ;  /* 0x000000050000780c */ /* 0x010fda0003f05270 */
[----:B------:R-:W-:Y:S05]  /*0a10*/  @P0 BRA `(.L_x_13) ;  /* 0x0000000000540947 */ /* 0x000fea0003800000 */
[----:B--2---:R-:W-:Y:S01]  /*0a20*/  UMOV UR9, 0x400 ;  /* 0x0000040000097882 */ /* 0x004fe20000000000 */
        /* <DEDUP_REMOVED lines=14> */
[----:B------:R4:W1:Y:S01]  /*0b10*/  SYNCS.EXCH.64 URZ, [UR9+0x98], UR14 ;  /* 0x0000980e09ff75b2 */ /* 0x0008620008000100 */
[----:B------:R4:W1:Y:S01]  /*0b20*/  SYNCS.EXCH.64 URZ, [UR9+0x80], UR12 ;  /* 0x0000800c09ff75b2 */ /* 0x0008620008000100 */
[----:B------:R4:W1:Y:S01]  /*0b30*/  SYNCS.EXCH.64 URZ, [UR9+0xa0], UR14 ;  /* 0x0000a00e09ff75b2 */ /* 0x0008620008000100 */
[----:B------:R4:W1:Y:S01]  /*0b40*/  SYNCS.EXCH.64 URZ, [UR9+0x88], UR12 ;  /* 0x0000880c09ff75b2 */ /* 0x0008620008000100 */
[----:B------:R4:W1:Y:S02]  /*0b50*/  SYNCS.EXCH.64 URZ, [UR9+0xa8], UR14 ;  /* 0x0000a80e09ff75b2 */ /* 0x0008640008000100 */
[----:B----4-:R-:W-:Y:S01]  /*0b60*/  NOP ;  /* 0x0000000000007918 */ /* 0x010fe20000000000 */
.L_x_13:
[----:B------:R-:W4:Y:S01]  /*0b70*/  SHFL.IDX PT, R0, R106, RZ, 0x1f ;  /* 0x00001fff6a007589 */ /* 0x000f2200000e0000 */
[----:B------:R-:W-:Y:S01]  /*0b80*/  ISETP.NE.OR P1, PT, RZ, UR10, !P1 ;  /* 0x0000000aff007c0c */ /* 0x000fe2000cf25670 */
        /* <DEDUP_REMOVED lines=12> */
[----:B------:R4:W3:Y:S01]  /*0c50*/  SYNCS.EXCH.64 URZ, [UR8+0xc0], UR12 ;  /* 0x0000c00c08ff75b2 */ /* 0x0008e20008000100 */
[----:B------:R4:W1:Y:S01]  /*0c60*/  SYNCS.EXCH.64 URZ, [UR8+0xb8], UR12 ;  /* 0x0000b80c08ff75b2 */ /* 0x0008620008000100 */
[----:B------:R4:W1:Y:S02]  /*0c70*/  SYNCS.EXCH.64 URZ, [UR8+0xc8], UR12 ;  /* 0x0000c80c08ff75b2 */ /* 0x0008640008000100 */
[----:B----4-:R-:W-:Y:S01]  /*0c80*/  NOP ;  /* 0x0000000000007918 */ /* 0x010fe20000000000 */
.L_x_14:
[----:B------:R-:W-:Y:S01]  /*0c90*/  VOTEU.ALL UP1, P1 ;  /* 0x0000000000ff7886 */ /* 0x000fe20000820000 */
[----:B---3--:R-:W3:Y:S01]  /*0ca0*/  LDCU UR8, c[0x0][0x36c] ;  /* 0x00006d80ff0877ac */ /* 0x008ee20008000800 */
[----:B------:R-:W-:Y:S01]  /*0cb0*/  NOP ;  /* 0x0000000000007918 */ /* 0x000fe20000000000 */
[----:B------:R-:W-:Y:S01]  /*0cc0*/  LOP3.LUT R10, R103, 0x1f, RZ, 0xc0, !PT ;  /* 0x0000001f670a7812 */ /* 0x000fe200078ec0ff */
[----:B--2---:R-:W-:Y:S01]  /*0cd0*/  UMOV UR12, 0x20 ;  /* 0x00000020000c7882 */ /* 0x004fe20000000000 */
[----:B------:R-:W-:Y:S01]  /*0ce0*/  @!UP1 UMOV UR6, 0x400 ;  /* 0x0000040000069882 */ /* 0x000fe20000000000 */
[----:B------:R-:W-:-:S04]  /*0cf0*/  @!UP1 UIADD3 UR12, UPT, UPT, -UR12, 0x100000, URZ ;  /* 0x001000000c0c9890 */ /* 0x000fc8000fffe1ff */
[----:B------:R-:W-:Y:S02]  /*0d00*/  @!UP1 USHF.L.U32 UR13, UR12, 0xb, URZ ;  /* 0x0000000b0c0d9899 */ /* 0x000fe400080006ff */
[----:B------:R-:W-:Y:S02]  /*0d10*/  @!UP1 USHF.L.U32 UR12, UR12, 0x1, URZ ;  /* 0x000000010c0c9899 */ /* 0x000fe400080006ff */
[----:B------:R-:W-:Y:S01]  /*0d20*/  @!UP1 ULEA UR6, UR37, UR6, 0x18 ;  /* 0x0000000625069291 */ /* 0x000fe2000f8ec0ff */
[----:B------:R-:W-:Y:S01]  /*0d30*/  VOTEU.ALL UP1, P1 ;  /* 0x0000000000ff7886 */ /* 0x000fe20000820000 */
[----:B------:R-:W-:Y:S01]  /*0d40*/  UISETP.NE.AND UP4, UPT, UR10, URZ, UPT ;  /* 0x000000ff0a00728c */ /* 0x000fe2000bf85270 */
[----:B------:R-:W2:Y:S09]  /*0d50*/  FENCE.VIEW.ASYNC.S ;  /* 0x00000000000073c6 */ /* 0x000eb20000000000 */
[----:B--2---:R2:W4:Y:S01]  /*0d60*/  @!UP1 SYNCS.EXCH.64 URZ, [UR6+0xd0], UR12 ;  /* 0x0000d00c06ff95b2 */ /* 0x0045220008000100 */
[----:B---3--:R-:W-:-:S09]  /*0d70*/  UISETP.EQ.U32.AND UP1, UPT, UR8, 0x1, UPT ;  /* 0x000000010800788c */ /* 0x008fd2000bf22070 */
[----:B------:R-:W-:Y:S05]  /*0d80*/  BRA.U !UP1, `(.L_x_15) ;  /* 0x0000000109087547 */ /* 0x000fea000b800000 */
[----:B-1--4-:R-:W-:Y:S01]  /*0d90*/  UCGABAR_ARV ;  /* 0x00000000000079c7 */ /* 0x012fe20008000000 */
[----:B------:R-:W-:Y:S05]  /*0da0*/  BRA `(.L_x_16) ;  /* 0x0000000000047947 */ /* 0x000fea0003800000 */
.L_x_15:
[----:B-1--4-:R-:W-:Y:S01]  /*0db0*/  NOP ;  /* 0x0000000000007918 */ /* 0x012fe20000000000 */
.L_x_16:
[----:B------:R-:W1:Y:S01]  /*0dc0*/  S2R R94, SR_CTAID.Y ;  /* 0x00000000005e7919 */ /* 0x000e620000002600 */
[----:B------:R-:W-:-:S05]  /*0dd0*/  CS2R.32 R93, SR_CgaSize ;  /* 0x00000000005d7805 */ /* 0x000fca0000008a00 */
[----:B------:R-:W-:-:S05]  /*0de0*/  IMAD R93, R93, -0xa0, RZ ;  /* 0xffffff605d5d7824 */ /* 0x000fca00078e02ff */
[----:B--2---:R-:W-:-:S14]  /*0df0*/  R2UR UR6, R93 ;  /* 0x000000005d0672ca */ /* 0x004fdc00000e0000 */
[----:B------:R-:W2:Y:S01]  /*0e00*/  LDCU UR6, c[0x0][UR6+0x2b4] ;  /* 0x00005680060677ac */ /* 0x000ea20008000800 */
[----:B------:R-:W-:-:S05]  /*0e10*/  CS2R.32 R0, SR_CgaSize ;  /* 0x0000000000007805 */ /* 0x000fca0000008a00 */
[----:B------:R-:W-:-:S06]  /*0e20*/  IMAD R0, R0, -0xa0, RZ ;  /* 0xffffff6000007824 */ /* 0x000fcc00078e02ff */
[----:B------:R-:W3:Y:S01]  /*0e30*/  LDC R0, c[0x0][R0+0x2a4] ;  /* 0x0000a90000007b82 */ /* 0x000ee20000000800 */
[----:B------:R-:W-:Y:S01]  /*0e40*/  PRMT R8, RZ, 0x7610, R8 ;  /* 0x00007610ff087816 */ /* 0x000fe20000000008 */
[----:B------:R-:W4:Y:S01]  /*0e50*/  S2R R11, SR_CTAID.X ;  /* 0x00000000000b7919 */ /* 0x000f220000002500 */
[----:B------:R-:W-:-:S05]  /*0e60*/  CS2R.32 R93, SR_CgaSize ;  /* 0x00000000005d7805 */ /* 0x000fca0000008a00 */
[----:B------:R-:W-:-:S05]  /*0e70*/  IMAD R93, R93, -0xa0, RZ ;  /* 0xffffff605d5d7824 */ /* 0x000fca00078e02ff */
[----:B------:R-:W-:-:S14]  /*0e80*/  R2UR UR8, R93 ;  /* 0x000000005d0872ca */ /* 0x000fdc00000e0000 */
[----:B------:R-:W3:Y:S01]  /*0e90*/  LDCU UR8, c[0x0][UR8+0x2b0] ;  /* 0x00005600080877ac */ /* 0x000ee20008000800 */
[----:B------:R-:W-:Y:S01]  /*0ea0*/  UISETP.NE.AND UP2, UPT, UR10, 0x2, UPT ;  /* 0x000000020a00788c */ /* 0x000fe2000bf45270 */
[----:B------:R-:W2:Y:S01]  /*0eb0*/  LDC R9, c[0x0][0xb24] ;  /* 0x0002c900ff097b82 */ /* 0x000ea20000000800 */
[----:B------:R-:W-:-:S05]  /*0ec0*/  CS2R.32 R2, SR_CgaSize ;  /* 0x0000000000027805 */ /* 0x000fca0000008a00 */
[----:B------:R-:W-:-:S06]  /*0ed0*/  IMAD R2, R2, -0xa0, RZ ;  /* 0xffffff6002027824 */ /* 0x000fcc00078e02ff */
[----:B------:R-:W3:Y:S08]  /*0ee0*/  LDC R2, c[0x0][R2+0x2a0] ;  /* 0x0000a80002027b82 */ /* 0x000ef00000000800 */
[----:B------:R-:W3:Y:S01]  /*0ef0*/  LDC R40, c[0x0][0xb24] ;  /* 0x0002c900ff287b82 */ /* 0x000ee20000000800 */
[----:B-1----:R-:W-:-:S07]  /*0f00*/  I2FP.F32.U32 R3, R94 ;  /* 0x0000005e00037245 */ /* 0x002fce0000201000 */
[----:B------:R-:W1:Y:S01]  /*0f10*/  S2UR UR36, SR_CTAID.Z ;  /* 0x00000000002479c3 */ /* 0x000e620000002700 */
[----:B--2---:R-:W-:Y:S01]  /*0f20*/  ISETP.GE.AND P0, PT, R9, 0x1, PT ;  /* 0x000000010900780c */ /* 0x004fe20003f06270 */
[----:B----4-:R-:W-:Y:S01]  /*0f30*/  IMAD.MOV.U32 R93, RZ, RZ, R11 ;  /* 0x000000ffff5d7224 */ /* 0x010fe200078e000b */
[----:B------:R-:W-:Y:S01]  /*0f40*/  I2FP.F32.U32 R4, R11 ;  /* 0x0000000b00047245 */ /* 0x000fe20000201000 */
[----:B------:R-:W-:Y:S01]  /*0f50*/  FMUL R3, R3, UR6 ;  /* 0x0000000603037c20 */ /* 0x000fe20008400000 */
[----:B------:R-:W2:Y:S03]  /*0f60*/  LDCU UR6, c[0x0][0xb30] ;  /* 0x00016600ff0677ac */ /* 0x000ea60008000800 */
[----:B---3--:R-:W-:Y:S01]  /*0f70*/  FMUL R4, R4, UR8 ;  /* 0x0000000804047c20 */ /* 0x008fe20008400000 */
[----:B------:R-:W3:Y:S08]  /*0f80*/  F2I.U32.TRUNC.NTZ R81, R3 ;  /* 0x0000000300517305 */ /* 0x000ef0000020f000 */
[----:B------:R-:W4:Y:S01]  /*0f90*/  F2I.U32.TRUNC.NTZ R92, R4 ;  /* 0x00000004005c7305 */ /* 0x000f22000020f000 */
[----:B--2---:R-:W-:Y:S01]  /*0fa0*/  UISETP.NE.AND UP3, UPT, UR6, 0x1, UPT ;  /* 0x000000010600788c */ /* 0x004fe2000bf65270 */
[----:B---3--:R-:W-:-:S05]  /*0fb0*/  IADD3 R81, PT, PT, -R81, RZ, RZ ;  /* 0x000000ff51517210 */ /* 0x008fca0007ffe1ff */
[----:B------:R-:W-:Y:S01]  /*0fc0*/  IMAD R81, R0, R81, R94 ;  /* 0x0000005100517224 */ /* 0x000fe200078e025e */
[----:B------:R-:W-:Y:S01]  /*0fd0*/  PRMT R0, RZ, 0x7610, R0 ;  /* 0x00007610ff007816 */ /* 0x000fe20000000000 */
[----:B----4-:R-:W-:-:S04]  /*0fe0*/  IMAD.MOV R92, RZ, RZ, -R92 ;  /* 0x000000ffff5c7224 */ /* 0x010fc800078e0a5c */
[----:B------:R-:W-:Y:S01]  /*0ff0*/  IMAD R92, R2, R92, R11 ;  /* 0x0000005c025c7224 */ /* 0x000fe200078e020b */
[----:B-1----:R-:W-:Y:S06]  /*1000*/  BRA.U UP4, `(.L_x_17) ;  /* 0x0000000104247547 */ /* 0x002fec000b800000 */
[----:B------:R-:W-:Y:S01]  /*1010*/  ISETP.NE.AND P1, PT, R81, RZ, PT ;  /* 0x000000ff5100720c */ /* 0x000fe20003f25270 */
[----:B------:R-:W-:Y:S01]  /*1020*/  IMAD.MOV.U32 R0, RZ, RZ, 0x3 ;  /* 0x00000003ff007424 */ /* 0x000fe200078e00ff */
[C---:B------:R-:W-:Y:S02]  /*1030*/  LOP3.LUT R3, R92.reuse, 0xfffffffe, RZ, 0xc0, !PT ;  /* 0xfffffffe5c037812 */ /* 0x040fe400078ec0ff */
[----:B------:R-:W-:Y:S02]  /*1040*/  ISETP.LT.U32.OR P1, PT, R92, 0x2, !P1 ;  /* 0x000000025c00780c */ /* 0x000fe40004f21470 */
[----:B------:R-:W-:Y:S02]  /*1050*/  SHF.L.U32 R0, R0, R3, RZ ;  /* 0x0000000300007219 */ /* 0x000fe400000006ff */
[----:B------:R-:W-:Y:S02]  /*1060*/  SEL R5, RZ, 0x1, !P1 ;  /* 0x00000001ff057807 */ /* 0x000fe40004800000 */
[----:B------:R-:W-:-:S05]  /*1070*/  SEL R2, RZ, 0x2, !P1 ;  /* 0x00000002ff027807 */ /* 0x000fca0004800000 */
[----:B------:R-:W-:-:S05]  /*1080*/  IMAD.IADD R2, R5, 0x1, R2 ;  /* 0x0000000105027824 */ /* 0x000fca00078e0202 */
[----:B------:R-:W-:Y:S02]  /*1090*/  PRMT R8, R2, 0x7610, R8 ;  /* 0x0000761002087816 */ /* 0x000fe40000000008 */
.L_x_17:
[----:B------:R-:W-:Y:S05]  /*10a0*/  @!P0 BRA `(.L_x_18) ;  /* 0x0000000000b88947 */ /* 0x000fea0003800000 */
[----:B------:R-:W1:Y:S01]  /*10b0*/  LDC.64 R4, c[0x0][0xb18] ;  /* 0x0002c600ff047b82 */ /* 0x000e620000000a00 */
[----:B------:R-:W-:-:S07]  /*10c0*/  ISETP.NE.AND P0, PT, R9, 0x1, PT ;  /* 0x000000010900780c */ /* 0x000fce0003f05270 */
[----:B------:R-:W2:Y:S08]  /*10d0*/  LDC R14, c[0x0][0xb0c] ;  /* 0x0002c300ff0e7b82 */ /* 0x000eb00000000800 */
[----:B------:R-:W3:Y:S08]  /*10e0*/  LDC R13, c[0x0][0x370] ;  /* 0x0000dc00ff0d7b82 */ /* 0x000ef00000000800 */
[----:B------:R-:W4:Y:S01]  /*10f0*/  LDC R16, c[0x0][0x374] ;  /* 0x0000dd00ff107b82 */ /* 0x000f220000000800 */
[----:B-1----:R-:W-:-:S07]  /*1100*/  ISETP.NE.AND P1, PT, R4, 0x1, PT ;  /* 0x000000010400780c */ /* 0x002fce0003f25270 */
[----:B------:R-:W3:Y:S01]  /*1110*/  LDC.64 R6, c[0x0][0xb10] ;  /* 0x0002c400ff067b82 */ /* 0x000ee20000000a00 */
[----:B--2---:R-:W-:-:S07]  /*1120*/  ISETP.NE.AND P2, PT, R14, 0x1, PT ;  /* 0x000000010e00780c */ /* 0x004fce0003f45270 */
[----:B------:R-:W1:Y:S08]  /*1130*/  LDC R12, c[0x0][0xb20] ;  /* 0x0002c800ff0c7b82 */ /* 0x000e700000000800 */
[----:B------:R-:W2:Y:S01]  /*1140*/  LDC.64 R2, c[0x0][0xb28] ;  /* 0x0002ca00ff027b82 */ /* 0x000ea20000000a00 */
[----:B----4-:R-:W-:-:S04]  /*1150*/  IMAD.HI.U32 R15, R16, R5, RZ ;  /* 0x00000005100f7227 */ /* 0x010fc800078e00ff */
[----:B------:R-:W-:-:S04]  /*1160*/  IMAD.HI.U32 R5, R94, R5, RZ ;  /* 0x000000055e057227 */ /* 0x000fc800078e00ff */
[----:B---3--:R-:W-:-:S04]  /*1170*/  IMAD.HI.U32 R18, R13, R6, RZ ;  /* 0x000000060d127227 */ /* 0x008fc800078e00ff */
[C---:B------:R-:W-:Y:S01]  /*1180*/  IMAD.HI.U32 R20, R11.reuse, R6, RZ ;  /* 0x000000060b147227 */ /* 0x040fe200078e00ff */
[-C--:B------:R-:W-:Y:S02]  /*1190*/  @P2 SHF.R.U32.HI R13, RZ, R7.reuse, R18 ;  /* 0x00000007ff0d2219 */ /* 0x080fe40000011612 */
[-C--:B-1----:R-:W-:Y:S02]  /*11a0*/  @P1 SHF.R.U32.HI R16, RZ, R12.reuse, R15 ;  /* 0x0000000cff101219 */ /* 0x082fe4000001160f */
[----:B------:R-:W-:Y:S02]  /*11b0*/  SHF.R.U32.HI R5, RZ, R12, R5 ;  /* 0x0000000cff057219 */ /* 0x000fe40000011605 */
[----:B------:R-:W-:Y:S02]  /*11c0*/  SHF.R.U32.HI R20, RZ, R7, R20 ;  /* 0x00000007ff147219 */ /* 0x000fe40000011614 */
[----:B------:R-:W-:Y:S01]  /*11d0*/  SEL R5, R94, R5, !P1 ;  /* 0x000000055e057207 */ /* 0x000fe20004800000 */
[----:B--2---:R-:W-:Y:S01]  /*11e0*/  IMAD.HI.U32 R18, R16, R2, RZ ;  /* 0x0000000210127227 */ /* 0x004fe200078e00ff */
[----:B------:R-:W-:-:S02]  /*11f0*/  SEL R93, R11, R20, !P2 ;  /* 0x000000140b5d7207 */ /* 0x000fc40005000000 */
[----:B------:R-:W-:Y:S01]  /*1200*/  IADD3 R7, PT, PT, -R5, RZ, RZ ;  /* 0x000000ff05077210 */ /* 0x000fe20007ffe1ff */
[----:B------:R-:W-:Y:S01]  /*1210*/  IMAD.HI.U32 R6, R13, R2, RZ ;  /* 0x000000020d067227 */ /* 0x000fe200078e00ff */
[----:B------:R-:W-:-:S03]  /*1220*/  @P0 SHF.R.U32.HI R16, RZ, R3, R18 ;  /* 0x00000003ff100219 */ /* 0x000fc60000011612 */
[----:B------:R-:W-:Y:S01]  /*1230*/  IMAD R7, R4, R7, R94 ;  /* 0x0000000704077224 */ /* 0x000fe200078e025e */
[----:B------:R-:W-:Y:S01]  /*1240*/  @P0 SHF.R.U32.HI R13, RZ, R3, R6 ;  /* 0x00000003ff0d0219 */ /* 0x000fe20000011606 */
[----:B------:R-:W-:-:S04]  /*1250*/  IMAD R16, R16, R9, RZ ;  /* 0x0000000910107224 */ /* 0x000fc800078e02ff */
[----:B------:R-:W-:Y:S01]  /*1260*/  IMAD R6, R13, R9, RZ ;  /* 0x000000090d067224 */ /* 0x000fe200078e02ff */
[----:B------:R-:W-:-:S04]  /*1270*/  ISETP.GE.AND P1, PT, R5, R16, PT ;  /* 0x000000100500720c */ /* 0x000fc80003f26270 */
[----:B------:R-:W-:Y:S01]  /*1280*/  ISETP.GE.OR P1, PT, R93, R6, P1 ;  /* 0x000000065d00720c */ /* 0x000fe20000f26670 */
[----:B------:R-:W-:-:S05]  /*1290*/  IMAD.HI.U32 R6, R5, R2, RZ ;  /* 0x0000000205067227 */ /* 0x000fca00078e00ff */
[----:B------:R-:W-:-:S04]  /*12a0*/  SHF.R.U32.HI R6, RZ, R3, R6 ;  /* 0x00000003ff067219 */ /* 0x000fc80000011606 */
[----:B------:R-:W-:-:S03]  /*12b0*/  SEL R6, R5, R6, !P0 ;  /* 0x0000000605067207 */ /* 0x000fc60004000000 */
[----:B------:R-:W-:Y:S01]  /*12c0*/  @!P1 IMAD.HI.U32 R12, R93, R2, RZ ;  /* 0x000000025d0c9227 */ /* 0x000fe200078e00ff */
[----:B------:R-:W-:-:S04]  /*12d0*/  IADD3 R2, PT, PT, -R6, RZ, RZ ;  /* 0x000000ff06027210 */ /* 0x000fc80007ffe1ff */
[----:B------:R-:W-:Y:S01]  /*12e0*/  @!P1 SHF.R.U32.HI R12, RZ, R3, R12 ;  /* 0x00000003ff0c9219 */ /* 0x000fe2000001160c */
[----:B------:R-:W-:-:S03]  /*12f0*/  IMAD R2, R9, R2, R5 ;  /* 0x0000000209027224 */ /* 0x000fc600078e0205 */
[----:B------:R-:W-:-:S05]  /*1300*/  @!P1 SEL R3, R93, R12, !P0 ;  /* 0x0000000c5d039207 */ /* 0x000fca0004000000 */
[--C-:B------:R-:W-:Y:S02]  /*1310*/  @!P1 IMAD.IADD R6, R6, 0x1, -R3.reuse ;  /* 0x0000000106069824 */ /* 0x100fe400078e0a03 */
[----:B------:R-:W-:Y:S01]  /*1320*/  @!P1 IMAD R3, R2, R13, R3 ;  /* 0x0000000d02039224 */ /* 0x000fe200078e0203 */
[----:B------:R-:W-:Y:S01]  /*1330*/  IADD3 R2, PT, PT, -R93, RZ, RZ ;  /* 0x000000ff5d027210 */ /* 0x000fe20007ffe1ff */
[----:B------:R-:W-:Y:S02]  /*1340*/  @!P1 IMAD R5, R6, R9, R93 ;  /* 0x0000000906059224 */ /* 0x000fe400078e025d */
[----:B------:R-:W-:Y:S02]  /*1350*/  @!P1 IMAD.MOV.U32 R93, RZ, RZ, R3 ;  /* 0x000000ffff5d9224 */ /* 0x000fe400078e0003 */
[----:B------:R-:W-:Y:S02]  /*1360*/  IMAD R2, R14, R2, R11 ;  /* 0x000000020e027224 */ /* 0x000fe400078e020b */
[----:B------:R-:W-:-:S02]  /*1370*/  IMAD R94, R5, R4, R7 ;  /* 0x00000004055e7224 */ /* 0x000fc400078e0207 */
[----:B------:R-:W-:Y:S02]  /*1380*/  IMAD R93, R93, R14, R2 ;  /* 0x0000000e5d5d7224 */ /* 0x000fe400078e0202 */
.L_x_18:
[----:B------:R-:W-:Y:S05]  /*1390*/  BRA.U UP3, `(.L_x_19) ;  /* 0x0000000103407547 */ /* 0x000fea000b800000 */
[----:B------:R-:W1:Y:S08]  /*13a0*/  LDC.64 R4, c[0x0][0xb10] ;  /* 0x0002c400ff047b82 */ /* 0x000e700000000a00 */
[----:B------:R-:W2:Y:S08]  /*13b0*/  LDC.64 R2, c[0x0][0xb18] ;  /* 0x0002c600ff027b82 */ /* 0x000eb00000000a00 */
[----:B------:R-:W3:Y:S08]  /*13c0*/  LDC R6, c[0x0][0xb20] ;  /* 0x0002c800ff067b82 */ /* 0x000ef00000000800 */
[----:B------:R-:W4:Y:S01]  /*13d0*/  LDC R12, c[0x0][0xb0c] ;  /* 0x0002c300ff0c7b82 */ /* 0x000f220000000800 */
[----:B-1----:R-:W-:-:S05]  /*13e0*/  IMAD.HI.U32 R4, R93, R4, RZ ;  /* 0x000000045d047227 */ /* 0x002fca00078e00ff */
[----:B------:R-:W-:Y:S01]  /*13f0*/  SHF.R.U32.HI R4, RZ, R5, R4 ;  /* 0x00000005ff047219 */ /* 0x000fe20000011604 */
[----:B--2---:R-:W-:Y:S01]  /*1400*/  IMAD.HI.U32 R3, R94, R3, RZ ;  /* 0x000000035e037227 */ /* 0x004fe200078e00ff */
[----:B------:R-:W-:-:S04]  /*1410*/  ISETP.NE.AND P0, PT, R2, 0x1, PT ;  /* 0x000000010200780c */ /* 0x000fc80003f05270 */
[----:B---3--:R-:W-:-:S04]  /*1420*/  SHF.R.U32.HI R3, RZ, R6, R3 ;  /* 0x00000006ff037219 */ /* 0x008fc80000011603 */
[----:B------:R-:W-:Y:S02]  /*1430*/  SEL R3, R94, R3, !P0 ;  /* 0x000000035e037207 */ /* 0x000fe40004000000 */
[----:B----4-:R-:W-:-:S04]  /*1440*/  ISETP.NE.AND P1, PT, R12, 0x1, PT ;  /* 0x000000010c00780c */ /* 0x010fc80003f25270 */
[----:B------:R-:W-:-:S05]  /*1450*/  SEL R6, R93, R4, !P1 ;  /* 0x000000045d067207 */ /* 0x000fca0004800000 */
[----:B------:R-:W-:Y:S02]  /*1460*/  IMAD.IADD R4, R3, 0x1, -R6 ;  /* 0x0000000103047824 */ /* 0x000fe400078e0a06 */
[----:B------:R-:W-:Y:S02]  /*1470*/  IMAD.IADD R3, R6, 0x1, -R3 ;  /* 0x0000000106037824 */ /* 0x000fe400078e0a03 */
[----:B------:R-:W-:Y:S02]  /*1480*/  IMAD R93, R4, R12, R93 ;  /* 0x0000000c045d7224 */ /* 0x000fe400078e025d */
[----:B------:R-:W-:Y:S02]  /*1490*/  IMAD R94, R3, R2, R94 ;  /* 0x00000002035e7224 */ /* 0x000fe400078e025e */
.L_x_19:
[----:B------:R-:W-:Y:S05]  /*14a0*/  BRA.U !UP1, `(.L_x_20) ;  /* 0x00000001090c7547 */ /* 0x000fea000b800000 */
[----:B------:R-:W-:Y:S01]  /*14b0*/  UCGABAR_WAIT ;  /* 0x0000000000007dc7 */ /* 0x000fe20008000000 */
[----:B------:R-:W-:Y:S01]  /*14c0*/  CCTL.IVALL ;  /* 0x00000000ff00798f */ /* 0x000fe20002000000 */
[----:B------:R-:W-:Y:S05]  /*14d0*/  BRA `(.L_x_21) ;  /* 0x0000000000047947 */ /* 0x000fea0003800000 */
.L_x_20:
[----:B------:R-:W-:Y:S06]  /*14e0*/  BAR.SYNC.DEFER_BLOCKING 0x0 ;  /* 0x0000000000007b1d */ /* 0x000fec0000010000 */
.L_x_21:
[----:B------:R-:W-:Y:S05]  /*14f0*/  BRA.U UP2, `(.L_x_22) ;  /* 0x0000001102907547 */ /* 0x000fea000b800000 */
[----:B------:R-:W1:Y:S01]  /*1500*/  LDCU UR15, c[0x0][0x38c] ;  /* 0x00007180ff0f77ac */ /* 0x000e620008000800 */
[----:B------:R-:W2:Y:S01]  /*1510*/  LDC R9, c[0x0][0x370] ;  /* 0x0000dc00ff097b82 */ /* 0x000ea20000000800 */
[C---:B------:R-:W-:Y:S01]  /*1520*/  IMAD.SHL.U32 R17, R11.reuse, 0x20, RZ ;  /* 0x000000200b117824 */ /* 0x040fe200078e00ff */
[----:B------:R-:W-:Y:S01]  /*1530*/  PLOP3.LUT P1, PT, PT, PT, UP5, 0x80, 0x8 ;  /* 0x000000000008781c */ /* 0x000fe20003f2f058 */
[----:B------:R-:W-:Y:S01]  /*1540*/  UISETP.NE.AND UP1, UPT, UR10, URZ, UPT ;  /* 0x000000ff0a00728c */ /* 0x000fe2000bf25270 */
[----:B------:R-:W-:Y:S01]  /*1550*/  ISETP.NE.AND P4, PT, R10, RZ, P5 ;  /* 0x000000ff0a00720c */ /* 0x000fe20002f85270 */
[----:B------:R-:W-:Y:S01]  /*1560*/  IMAD.SHL.U32 R16, R11, 0x40, RZ ;  /* 0x000000400b107824 */ /* 0x000fe200078e00ff */
[----:B------:R-:W-:Y:S01]  /*1570*/  PLOP3.LUT P1, PT, P1, PT, PT, 0x8, 0x80 ;  /* 0x000000000080781c */ /* 0x000fe20000f2e170 */
[----:B------:R-:W-:Y:S01]  /*1580*/  IMAD.MOV.U32 R15, RZ, RZ, 0x1 ;  /* 0x00000001ff0f7424 */ /* 0x000fe200078e00ff */
[----:B------:R-:W3:Y:S01]  /*1590*/  LDC R0, c[0x0][0x374] ;  /* 0x0000dd00ff007b82 */ /* 0x000ee20000000800 */
[----:B------:R-:W-:Y:S01]  /*15a0*/  IMAD.MOV.U32 R14, RZ, RZ, RZ ;  /* 0x000000ffff0e7224 */ /* 0x000fe200078e00ff */
[----:B------:R-:W-:Y:S01]  /*15b0*/  CS2R R12, SRZ ;  /* 0x00000000000c7805 */ /* 0x000fe2000001ff00 */
[----:B------:R-:W-:Y:S01]  /*15c0*/  IMAD.MOV.U32 R10, RZ, RZ, 0x1 ;  /* 0x00000001ff0a7424 */ /* 0x000fe200078e00ff */
[----:B------:R-:W-:Y:S01]  /*15d0*/  LOP3.LUT R17, R17, 0x20, RZ, 0xc0, !PT ;  /* 0x0000002011117812 */ /* 0x000fe200078ec0ff */
[----:B------:R-:W4:Y:S01]  /*15e0*/  LDCU.64 UR24, c[0x0][0x348] ;  /* 0x00006900ff1877ac */ /* 0x000f220008000a00 */
[----:B-1----:R-:W-:-:S02]  /*15f0*/  UIADD3 UR4, UPT, UPT, UR15, 0x3f, URZ ;  /* 0x0000003f0f047890 */ /* 0x002fc4000fffe0ff */
[----:B------:R-:W-:Y:S02]  /*1600*/  USEL UR7, UR7, 0x2, UP1 ;  /* 0x0000000207077887 */ /* 0x000fe40008800000 */
[----:B------:R-:W-:Y:S01]  /*1610*/  USHF.R.S32.HI UR22, URZ, 0x1f, UR4 ;  /* 0x0000001fff167899 */ /* 0x000fe20008011404 */
[----:B------:R-:W-:-:S03]  /*1620*/  UMOV UR13, URZ ;  /* 0x000000ff000d7c82 */ /* 0x000fc60008000000 */
[----:B------:R-:W-:Y:S02]  /*1630*/  ULEA.HI UR22, UR22, UR4, URZ, 0x6 ;  /* 0x0000000416167291 */ /* 0x000fe4000f8f30ff */
[----:B------:R-:W-:Y:S02]  /*1640*/  UIADD3 UR4, UPT, UPT, UR15, -0x1, URZ ;  /* 0xffffffff0f047890 */ /* 0x000fe4000fffe0ff */
[----:B------:R-:W-:Y:S02]  /*1650*/  USHF.R.S32.HI UR22, URZ, 0x6, UR22 ;  /* 0x00000006ff167899 */ /* 0x000fe40008011416 */
[----:B------:R-:W-:Y:S02]  /*1660*/  UISETP.GE.U32.AND UP2, UPT, UR4, -0x7f, UPT ;  /* 0xffffff810400788c */ /* 0x000fe4000bf46070 */
[----:B------:R-:W-:Y:S02]  /*1670*/  UISETP.LT.U32.AND UP0, UPT, UR22, 0x3, UPT ;  /* 0x000000031600788c */ /* 0x000fe4000bf01070 */
[----:B------:R-:W-:-:S02]  /*1680*/  UIADD3 UR15, UPT, UPT, UR15, 0x7e, URZ ;  /* 0x0000007e0f0f7890 */ /* 0x000fc4000fffe0ff */
[----:B------:R-:W-:-:S04]  /*1690*/  USEL UR21, UR22, 0x3, UP0 ;  /* 0x0000000316157887 */ /* 0x000fc80008000000 */
[----:B------:R-:W-:Y:S02]  /*16a0*/  UIADD3 UR6, UPT, UPT, UR21, -0x1, URZ ;  /* 0xffffffff15067890 */ /* 0x000fe4000fffe0ff */
[----:B------:R-:W-:Y:S02]  /*16b0*/  @UP2 UIADD3 UR6, UPT, UPT, UR21, URZ, URZ ;  /* 0x000000ff15062290 */ /* 0x000fe4000fffe0ff */
[----:B------:R-:W-:Y:S02]  /*16c0*/  UIADD3 UR14, UPT, UPT, UR22, -UR21, URZ ;  /* 0x80000015160e7290 */ /* 0x000fe4000fffe0ff */
[----:B------:R-:W-:Y:S02]  /*16d0*/  UIADD3 UR5, UPT, UPT, UR6, 0x1, URZ ;  /* 0x0000000106057890 */ /* 0x000fe4000fffe0ff */
[----:B--2-4-:R-:W-:-:S12]  /*16e0*/  UIADD3 UR6, UPT, UPT, -UR6, URZ, URZ ;  /* 0x000000ff06067290 */ /* 0x014fd8000fffe1ff */
.L_x_42:
[----:B------:R-:W-:Y:S01]  /*16f0*/  UISETP.NE.AND UP0, UPT, UR37, URZ, UPT ;  /* 0x000000ff2500728c */ /* 0x000fe2000bf05270 */
[----:B------:R-:W1:Y:S08]  /*1700*/  S2UR UR37, SR_CgaCtaId ;  /* 0x00000000002579c3 */ /* 0x000e700000008800 */
[----:B------:R-:W-:Y:S05]  /*1710*/  BRA.U UP0, `(.L_x_23) ;  /* 0x0000000100347547 */ /* 0x000fea000b800000 */
[----:B------:R-:W2:Y:S01]  /*1720*/  S2R R2, SR_CgaCtaId ;  /* 0x0000000000027919 */ /* 0x000ea20000008800 */
[----:B------:R-:W-:-:S04]  /*1730*/  MOV R3, 0x400 ;  /* 0x0000040000037802 */ /* 0x000fc80000000f00 */
[----:B--2---:R-:W-:Y:S02]  /*1740*/  LEA R3, R2, R3, 0x18 ;  /* 0x0000000302037211 */ /* 0x004fe400078ec0ff */
[----:B------:R-:W-:-:S03]  /*1750*/  SHF.L.U32 R2, R10, 0x1f, RZ ;  /* 0x0000001f0a027819 */ /* 0x000fc600000006ff */
[----:B------:R-:W-:-:S04]  /*1760*/  IMAD R3, R12, 0x8, R3 ;  /* 0x000000080c037824 */ /* 0x000fc800078e0203 */
[----:B------:R-:W2:Y:S02]  /*1770*/  SYNCS.PHASECHK.TRANS64.TRYWAIT P0, [R3+URZ+0xc0], R2 ;  /* 0x0000c002030075a7 */ /* 0x000ea400080011ff */
[----:B--2---:R-:W-:Y:S05]  /*1780*/  @!P0 BRA `(.L_x_24) ;  /* 0x0000004c00d88947 */ /* 0x004fea0003800000 */
.L_x_112:
[----:B------:R-:W-:Y:S01]  /*1790*/  VIADD R12, R12, 0x1 ;  /* 0x000000010c0c7836 */ /* 0x000fe20000000000 */
[----:B------:R2:W-:Y:S04]  /*17a0*/  SYNCS.ARRIVE.TRANS64.A1T0 RZ, [R3+URZ+0xb0], RZ ;  /* 0x0000b0ff03ff79a7 */ /* 0x0005e800081000ff */
[----:B------:R-:W-:-:S04]  /*17b0*/  ISETP.NE.AND P0, PT, R12, 0x2, PT ;  /* 0x000000020c00780c */ /* 0x000fc80003f05270 */
[----:B------:R-:W-:Y:S02]  /*17c0*/  SEL R12, R12, RZ, P0 ;  /* 0x000000ff0c0c7207 */ /* 0x000fe40000000000 */
[----:B--2---:R-:W-:-:S04]  /*17d0*/  SEL R3, RZ, 0x1, P0 ;  /* 0x00000001ff037807 */ /* 0x004fc80000000000 */
[----:B------:R-:W-:-:S07]  /*17e0*/  LOP3.LUT R10, R10, R3, RZ, 0x3c, !PT ;  /* 0x000000030a0a7212 */ /* 0x000fce00078e3cff */
.L_x_23:
[----:B------:R-:W-:Y:S01]  /*17f0*/  UMOV UR4, 0x400 ;  /* 0x0000040000047882 */ /* 0x000fe20000000000 */
[----:B------:R-:W-:Y:S01]  /*1800*/  LEA.HI R3, R93, R93, RZ, 0x1 ;  /* 0x0000005d5d037211 */ /* 0x000fe200078f08ff */
[----:B-1----:R-:W-:Y:S01]  /*1810*/  ULEA UR4, UR37, UR4, 0x18 ;  /* 0x0000000425047291 */ /* 0x002fe2000f8ec0ff */
[----:B------:R-:W-:Y:S01]  /*1820*/  SHF.L.U32 R2, R15, 0x1f, RZ ;  /* 0x0000001f0f027819 */ /* 0x000fe200000006ff */
[----:B------:R-:W-:Y:S01]  /*1830*/  UISETP.GE.U32.AND UP0, UPT, UR15, 0x7f, UPT ;  /* 0x0000007f0f00788c */ /* 0x000fe2000bf06070 */
[----:B------:R-:W-:Y:S01]  /*1840*/  R2UR UR35, R16 ;  /* 0x00000000102372ca */ /* 0x000fe200000e0000 */
[----:B------:R-:W-:Y:S01]  /*1850*/  ULEA UR8, UR13, UR4, 0x3 ;  /* 0x000000040d087291 */ /* 0x000fe2000f8e18ff */
[----:B------:R-:W-:Y:S01]  /*1860*/  IMAD.SHL.U32 R3, R3, 0x40, RZ ;  /* 0x0000004003037824 */ /* 0x000fe200078e00ff */
[----:B------:R-:W-:Y:S01]  /*1870*/  R2UR UR11, R17 ;  /* 0x00000000110b72ca */ /* 0x000fe200000e0000 */
[----:B------:R-:W-:-:S03]  /*1880*/  UMOV UR23, URZ ;  /* 0x000000ff00177c82 */ /* 0x000fc60008000000 */
[----:B------:R-:W-:-:S03]  /*1890*/  LOP3.LUT R3, R3, 0xffffff80, RZ, 0xc0, !PT ;  /* 0xffffff8003037812 */ /* 0x000fc600078ec0ff */
[----:B------:R1:W2:Y:S01]  /*18a0*/  SYNCS.PHASECHK.TRANS64.TRYWAIT P0, [UR8+0x18], R2 ;  /* 0x00001802ff0075a7 */ /* 0x0002a20008001108 */
[----:B------:R-:W-:Y:S02]  /*18b0*/  R2UR UR9, R3 ;  /* 0x00000000030972ca */ /* 0x000fe400000e0000 */
[----:B------:R-:W-:-:S11]  /*18c0*/  R2UR UR8, R94 ;  /* 0x000000005e0872ca */ /* 0x000fd600000e0000 */
[----:B------:R-:W-:Y:S02]  /*18d0*/  ULOP3.LUT UR35, UR9, 0x40, UR35, 0xf8, !UPT ;  /* 0x0000004009237892 */ /* 0x000fe4000f8ef823 */
[----:B------:R-:W-:Y:S01]  /*18e0*/  ULEA UR11, UR8, UR11, 0x6 ;  /* 0x0000000b080b7291 */ /* 0x000fe2000f8e30ff */
[----:B------:R-:W-:Y:S11]  /*18f0*/  BRA.U !UP0, `(.L_x_25) ;  /* 0x0000000108c07547 */ /* 0x000ff6000b800000 */
[----:B------:R-:W-:Y:S01]  /*1900*/  UMOV UR16, UR6 ;  /* 0x0000000600107c82 */ /* 0x000fe20008000000 */
[----:B------:R-:W-:Y:S01]  /*1910*/  UMOV UR17, UR13 ;  /* 0x0000000d00117c82 */ /* 0x000fe20008000000 */
[----:B------:R-:W-:-:S05]  /*1920*/  UMOV UR34, URZ ;  /* 0x000000ff00227c82 */ /* 0x000fca0008000000 */
.L_x_31:
[----:B------:R-:W-:Y:S01]  /*1930*/  ULEA UR33, UR17, UR4, 0x3 ;  /* 0x0000000411217291 */ /* 0x000fe2000f8e18ff */
[----:B------:R-:W-:Y:S01]  /*1940*/  @P5 MOV R3, 0x3000 ;  /* 0x0000300000035802 */ /* 0x000fe20000000f00 */
[----:B-12-4-:R-:W-:Y:S10]  /*1950*/  @P0 BRA `(.L_x_26) ;  /* 0x00000000000c0947 */ /* 0x016ff40003800000 */
[----:B------:R-:W-:-:S04]  /*1960*/  SHF.L.U32 R5, R15, 0x1f, RZ ;  /* 0x0000001f0f057819 */ /* 0x000fc800000006ff */
[----:B------:R-:W2:Y:S02]  /*1970*/  SYNCS.PHASECHK.TRANS64.TRYWAIT P0, [UR33+0x18], R5 ;  /* 0x00001805ff0075a7 */ /* 0x000ea40008001121 */
[----:B--2---:R-:W-:Y:S05]  /*1980*/  @!P0 BRA `(.L_x_27) ;  /* 0x0000004c006c8947 */ /* 0x004fea0003800000 */
.L_x_26:
[----:B------:R2:W-:Y:S01]  /*1990*/  @P5 SYNCS.ARRIVE.TRANS64 RZ, [UR33], R3 ;  /* 0x00000003ffff59a7 */ /* 0x0005e20008000021 */
[----:B------:R-:W-:Y:S02]  /*19a0*/  ULOP3.LUT UR8, UR7, 0x2, URZ, 0xfc, !UPT ;  /* 0x0000000207087892 */ /* 0x000fe4000f8efcff */
[----:B------:R-:W-:Y:S02]  /*19b0*/  UIADD3 UR16, UPT, UPT, UR16, 0x1, URZ ;  /* 0x0000000110107890 */ /* 0x000fe4000fffe0ff */
[----:B------:R-:W-:Y:S02]  /*19c0*/  UISETP.NE.AND UP0, UPT, UR8, 0x2, UPT ;  /* 0x000000020800788c */ /* 0x000fe4000bf05270 */
[----:B------:R-:W-:-:S07]  /*19d0*/  UISETP.NE.AND UP2, UPT, UR16, 0x1, UPT ;  /* 0x000000011000788c */ /* 0x000fce000bf45270 */
[----:B------:R-:W-:Y:S05]  /*19e0*/  BRA.U UP0, `(.L_x_28) ;  /* 0x0000000100047547 */ /* 0x000fea000b800000 */
[----:B------:R-:W-:Y:S05]  /*19f0*/  BPT.TRAP 0x1 ;  /* 0x000000040000795c */ /* 0x000fea0000300000 */
.L_x_28:
[----:B------:R-:W-:Y:S04]  /*1a00*/  BSSY.RECONVERGENT B0, `(.L_x_29) ;  /* 0x0000003000007945 */ /* 0x000fe80003800200 */
[----:B------:R-:W-:Y:S05]  /*1a10*/  @!P4 BRA `(.L_x_30) ;  /* 0x000000000004c947 */ /* 0x000fea0003800000 */
[----:B------:R-:W-:Y:S05]  /*1a20*/  BPT.TRAP 0x1 ;  /* 0x000000040000795c */ /* 0x000fea0000300000 */
.L_x_30:
[----:B------:R-:W-:Y:S05]  /*1a30*/  BSYNC.RECONVERGENT B0 ;  /* 0x0000000000007941 */ /* 0x000fea0003800200 */
.L_x_29:
[----:B------:R-:W-:Y:S02]  /*1a40*/  UIADD3 UR13, UPT, UPT, UR17, 0x1, URZ ;  /* 0x00000001110d7890 */ /* 0x000fe4000fffe0ff */
[----:B------:R-:W-:Y:S02]  /*1a50*/  ULEA UR32, UR17, UR4, 0xc ;  /* 0x0000000411207291 */ /* 0x000fe4000f8e60ff */
[----:B------:R-:W-:Y:S02]  /*1a60*/  UISETP.NE.AND UP0, UPT, UR13, 0x3, UPT ;  /* 0x000000030d00788c */ /* 0x000fe4000bf05270 */
[----:B------:R-:W-:Y:S02]  /*1a70*/  UIADD3 UR28, UP1, UPT, UR24, 0x80, URZ ;  /* 0x00000080181c7890 */ /* 0x000fe4000ff3e0ff */
[----:B------:R-:W-:Y:S02]  /*1a80*/  USEL UR9, URZ, 0x1, UP0 ;  /* 0x00000001ff097887 */ /* 0x000fe40008000000 */
[----:B------:R-:W-:-:S02]  /*1a90*/  USEL UR13, UR13, URZ, UP0 ;  /* 0x000000ff0d0d7287 */ /* 0x000fc40008000000 */
[----:B------:R-:W-:Y:S02]  /*1aa0*/  UIADD3 UR26, UP0, UPT, UR24, 0x180, URZ ;  /* 0x00000180181a7890 */ /* 0x000fe4000ff1e0ff */
[----:B------:R-:W-:Y:S01]  /*1ab0*/  ULEA UR8, UR13, UR4, 0x3 ;  /* 0x000000040d087291 */ /* 0x000fe2000f8e18ff */
[----:B------:R-:W-:Y:S01]  /*1ac0*/  LOP3.LUT R15, R15, UR9, RZ, 0x3c, !PT ;  /* 0x000000090f0f7c12 */ /* 0x000fe2000f8e3cff */
[----:B------:R-:W-:Y:S02]  /*1ad0*/  ULOP3.LUT UR33, UR33, 0xfefffff8, URZ, 0xc0, !UPT ;  /* 0xfefffff821217892 */ /* 0x000fe4000f8ec0ff */
[----:B------:R-:W-:Y:S01]  /*1ae0*/  UIADD3.X UR29, UPT, UPT, URZ, UR25, URZ, UP1, !UPT ;  /* 0x00000019ff1d7290 */ /* 0x000fe20008ffe4ff */
[----:B-1----:R-:W-:Y:S01]  /*1af0*/  SHF.L.U32 R2, R15, 0x1f, RZ ;  /* 0x0000001f0f027819 */ /* 0x002fe200000006ff */
[----:B------:R-:W-:Y:S02]  /*1b00*/  UIADD3 UR32, UPT, UPT, UR32, 0x2400, URZ ;  /* 0x0000240020207890 */ /* 0x000fe4000fffe0ff */
[----:B------:R-:W-:Y:S01]  /*1b10*/  UIADD3.X UR27, UPT, UPT, URZ, UR25, URZ, UP0, !UPT ;  /* 0x00000019ff1b7290 */ /* 0x000fe200087fe4ff */
[----:B------:R4:W1:Y:S01]  /*1b20*/  SYNCS.PHASECHK.TRANS64.TRYWAIT P0, [UR8+0x18], R2 ;  /* 0x00001802ff0075a7 */ /* 0x0008620008001108 */
[----:B------:R-:W-:Y:S01]  /*1b30*/  ULEA UR8, UR17, UR4, 0xb ;  /* 0x0000000411087291 */ /* 0x000fe2000f8e58ff */
[----:B------:R-:W-:Y:S01]  /*1b40*/  UMOV UR18, 0x0 ;  /* 0x0000000000127882 */ /* 0x000fe20000000000 */
[----:B------:R-:W-:-:S02]  /*1b50*/  UMOV UR19, 0x10000000 ;  /* 0x1000000000137882 */ /* 0x000fc40000000000 */
[----:B------:R-:W-:Y:S01]  /*1b60*/  UIADD3 UR8, UPT, UPT, UR8, 0x5400, URZ ;  /* 0x0000540008087890 */ /* 0x000fe2000fffe0ff */
[----:B------:R2:W-:Y:S01]  /*1b70*/  UTMALDG.3D.2CTA [UR32], [UR28], desc[UR18] ;  /* 0x000012201c0075b4 */ /* 0x0005e20008211000 */
[----:B------:R-:W-:Y:S01]  /*1b80*/  UMOV UR10, UR34 ;  /* 0x00000022000a7c82 */ /* 0x000fe20008000000 */
[----:B------:R-:W-:Y:S01]  /*1b90*/  UMOV UR12, UR36 ;  /* 0x00000024000c7c82 */ /* 0x000fe20008000000 */
[----:B------:R-:W-:Y:S01]  /*1ba0*/  UMOV UR9, UR33 ;  /* 0x0000002100097c82 */ /* 0x000fe20008000000 */
[----:B------:R-:W-:Y:S01]  /*1bb0*/  UMOV UR23, UR5 ;  /* 0x0000000500177c82 */ /* 0x000fe20008000000 */
[----:B------:R-:W-:-:S03]  /*1bc0*/  UMOV UR17, UR13 ;  /* 0x0000000d00117c82 */ /* 0x000fc60008000000 */
[----:B------:R4:W-:Y:S01]  /*1bd0*/  UTMALDG.3D.2CTA [UR8], [UR26], desc[UR18] ;  /* 0x000012081a0075b4 */ /* 0x0009e20008211000 */
[----:B--2---:R-:W-:Y:S01]  /*1be0*/  UIADD3 UR34, UPT, UPT, UR34, 0x40, URZ ;  /* 0x0000004022227890 */ /* 0x004fe2000fffe0ff */
[----:B------:R-:W-:Y:S11]  /*1bf0*/  BRA.U UP2, `(.L_x_31) ;  /* 0xfffffffd024c7547 */ /* 0x000ff6000b83ffff */
.L_x_25:
[----:B----4-:R-:W-:Y:S01]  /*1c00*/  ULEA UR8, UR13, UR4, 0x3 ;  /* 0x000000040d087291 */ /* 0x010fe2000f8e18ff */
[----:B-1----:R-:W-:Y:S01]  /*1c10*/  SHF.L.U32 R2, R15, 0x1f, RZ ;  /* 0x0000001f0f027819 */ /* 0x002fe200000006ff */
[----:B------:R-:W-:Y:S01]  /*1c20*/  @!P1 SYNCS.ARRIVE.TRANS64.A1T0 RZ, [UR4+0x48], RZ ;  /* 0x000048ffffff99a7 */ /* 0x000fe20008100004 */
[----:B------:R-:W-:-:S06]  /*1c30*/  UISETP.GT.AND UP0, UPT, UR22, UR21, UPT ;  /* 0x000000151600728c */ /* 0x000fcc000bf04270 */
[----:B--2---:R1:W2:Y:S03]  /*1c40*/  SYNCS.PHASECHK.TRANS64.TRYWAIT P0, [UR8+0x18], R2 ;  /* 0x00001802ff0075a7 */ /* 0x0042a60008001108 */
[----:B------:R-:W-:Y:S05]  /*1c50*/  BRA.U !UP0, `(.L_x_32) ;  /* 0x0000000108c07547 */ /* 0x000fea000b800000 */
[----:B------:R-:W-:Y:S01]  /*1c60*/  UIADD3 UR26, UPT, UPT, UR14, UR23, URZ ;  /* 0x000000170e1a7290 */ /* 0x000fe2000fffe0ff */
[----:B------:R-:W-:-:S11]  /*1c70*/  UMOV UR27, UR13 ;  /* 0x0000000d001b7c82 */ /* 0x000fd60008000000 */
.L_x_38:
[----:B------:R-:W-:Y:S01]  /*1c80*/  ULEA UR17, UR27, UR4, 0x3 ;  /* 0x000000041b117291 */ /* 0x000fe2000f8e18ff */
[----:B--2---:R-:W-:Y:S01]  /*1c90*/  @P5 MOV R3, 0x3000 ;  /* 0x0000300000035802 */ /* 0x004fe20000000f00 */
[----:B-12---:R-:W-:Y:S10]  /*1ca0*/  @P0 BRA `(.L_x_33) ;  /* 0x00000000000c0947 */ /* 0x006ff40003800000 */
[----:B------:R-:W-:-:S04]  /*1cb0*/  SHF.L.U32 R5, R15, 0x1f, RZ ;  /* 0x0000001f0f057819 */ /* 0x000fc800000006ff */
[----:B------:R-:W2:Y:S02]  /*1cc0*/  SYNCS.PHASECHK.TRANS64.TRYWAIT P0, [UR17+0x18], R5 ;  /* 0x00001805ff0075a7 */ /* 0x000ea40008001111 */
[----:B--2---:R-:W-:Y:S05]  /*1cd0*/  @!P0 BRA `(.L_x_34) ;  /* 0x0000004800b08947 */ /* 0x004fea0003800000 */
.L_x_33:
[----:B------:R2:W-:Y:S01]  /*1ce0*/  @P5 SYNCS.ARRIVE.TRANS64 RZ, [UR17], R3 ;  /* 0x00000003ffff59a7 */ /* 0x0005e20008000011 */
[----:B------:R-:W-:-:S04]  /*1cf0*/  ULOP3.LUT UR8, UR7, 0x2, URZ, 0xfc, !UPT ;  /* 0x0000000207087892 */ /* 0x000fc8000f8efcff */
[----:B------:R-:W-:-:S09]  /*1d00*/  UISETP.NE.AND UP0, UPT, UR8, 0x2, UPT ;  /* 0x000000020800788c */ /* 0x000fd2000bf05270 */
[----:B------:R-:W-:Y:S05]  /*1d10*/  BRA.U UP0, `(.L_x_35) ;  /* 0x0000000100047547 */ /* 0x000fea000b800000 */
[----:B------:R-:W-:Y:S05]  /*1d20*/  BPT.TRAP 0x1 ;  /* 0x000000040000795c */ /* 0x000fea0000300000 */
.L_x_35:
[----:B------:R-:W-:Y:S04]  /*1d30*/  BSSY.RECONVERGENT B0, `(.L_x_36) ;  /* 0x0000003000007945 */ /* 0x000fe80003800200 */
[----:B------:R-:W-:Y:S05]  /*1d40*/  @!P4 BRA `(.L_x_37) ;  /* 0x000000000004c947 */ /* 0x000fea0003800000 */
[----:B------:R-:W-:Y:S05]  /*1d50*/  BPT.TRAP 0x1 ;  /* 0x000000040000795c */ /* 0x000fea0000300000 */
.L_x_37:
[----:B------:R-:W-:Y:S05]  /*1d60*/  BSYNC.RECONVERGENT B0 ;  /* 0x0000000000007941 */ /* 0x000fea0003800200 */
.L_x_36:
        /* <DEDUP_REMOVED lines=9> */
[----:B------:R-:W-:Y:S02]  /*1e00*/  USHF.L.U32 UR18, UR23, 0x6, URZ ;  /* 0x0000000617127899 */ /* 0x000fe400080006ff */
[----:B------:R-:W-:Y:S01]  /*1e10*/  ULOP3.LUT UR17, UR17, 0xfefffff8, URZ, 0xc0, !UPT ;  /* 0xfefffff811117892 */ /* 0x000fe2000f8ec0ff */
[----:B-1----:R-:W-:Y:S01]  /*1e20*/  SHF.L.U32 R2, R15, 0x1f, RZ ;  /* 0x0000001f0f027819 */ /* 0x002fe200000006ff */
[----:B------:R-:W-:Y:S02]  /*1e30*/  UIADD3 UR16, UPT, UPT, UR16, 0x2400, URZ ;  /* 0x0000240010107890 */ /* 0x000fe4000fffe0ff */
[----:B------:R-:W-:Y:S01]  /*1e40*/  UIADD3.X UR33, UPT, UPT, URZ, UR25, URZ, UP1, !UPT ;  /* 0x00000019ff217290 */ /* 0x000fe20008ffe4ff */
[----:B------:R4:W1:Y:S01]  /*1e50*/  SYNCS.PHASECHK.TRANS64.TRYWAIT P0, [UR8+0x18], R2 ;  /* 0x00001802ff0075a7 */ /* 0x0008620008001108 */
[----:B------:R-:W-:-:S02]  /*1e60*/  ULEA UR8, UR27, UR4, 0xb ;  /* 0x000000041b087291 */ /* 0x000fc4000f8e58ff */
[----:B------:R-:W-:Y:S02]  /*1e70*/  UIADD3.X UR31, UPT, UPT, URZ, UR25, URZ, UP0, !UPT ;  /* 0x00000019ff1f7290 */ /* 0x000fe400087fe4ff */
[----:B------:R-:W-:Y:S01]  /*1e80*/  UIADD3 UR8, UPT, UPT, UR8, 0x5400, URZ ;  /* 0x0000540008087890 */ /* 0x000fe2000fffe0ff */
[----:B------:R-:W-:Y:S01]  /*1e90*/  UMOV UR28, 0x0 ;  /* 0x00000000001c7882 */ /* 0x000fe20000000000 */
[----:B------:R-:W-:Y:S01]  /*1ea0*/  UMOV UR29, 0x10000000 ;  /* 0x10000000001d7882 */ /* 0x000fe20000000000 */
[----:B------:R-:W-:Y:S01]  /*1eb0*/  UMOV UR19, UR35 ;  /* 0x0000002300137c82 */ /* 0x000fe20008000000 */
[----:B------:R-:W-:Y:S01]  /*1ec0*/  UMOV UR20, UR36 ;  /* 0x0000002400147c82 */ /* 0x000fe20008000000 */
[----:B------:R-:W-:Y:S01]  /*1ed0*/  UMOV UR12, UR36 ;  /* 0x00000024000c7c82 */ /* 0x000fe20008000000 */
[----:B------:R-:W-:Y:S01]  /*1ee0*/  UMOV UR9, UR17 ;  /* 0x0000001100097c82 */ /* 0x000fe20008000000 */
[----:B------:R-:W-:Y:S01]  /*1ef0*/  UMOV UR10, UR18 ;  /* 0x00000012000a7c82 */ /* 0x000fe20008000000 */
[----:B------:R4:W-:Y:S01]  /*1f00*/  UTMALDG.3D.2CTA [UR16], [UR32], desc[UR28] ;  /* 0x00001c10200075b4 */ /* 0x0009e20008211000 */
[----:B------:R-:W-:Y:S01]  /*1f10*/  UIADD3 UR23, UPT, UPT, UR23, 0x1, URZ ;  /* 0x0000000117177890 */ /* 0x000fe2000fffe0ff */
[----:B------:R-:W-:-:S03]  /*1f20*/  UMOV UR27, UR13 ;  /* 0x0000000d001b7c82 */ /* 0x000fc60008000000 */
[----:B------:R-:W-:Y:S01]  /*1f30*/  UISETP.NE.AND UP0, UPT, UR23, UR26, UPT ;  /* 0x0000001a1700728c */ /* 0x000fe2000bf05270 */
[----:B------:R4:W-:Y:S08]  /*1f40*/  UTMALDG.3D.2CTA [UR8], [UR30], desc[UR28] ;  /* 0x00001c081e0075b4 */ /* 0x0009f00008211000 */
[----:B----4-:R-:W-:Y:S05]  /*1f50*/  BRA.U UP0, `(.L_x_38) ;  /* 0xfffffffd00487547 */ /* 0x010fea000b83ffff */
.L_x_32:
[C---:B-1----:R-:W-:Y:S01]  /*1f60*/  LEA R2, R14.reuse, UR4, 0x3 ;  /* 0x000000040e027c11 */ /* 0x042fe2000f8e18ff */
[----:B------:R-:W-:Y:S01]  /*1f70*/  NOP ;  /* 0x0000000000007918 */ /* 0x000fe20000000000 */
[----:B--2---:R-:W-:Y:S02]  /*1f80*/  SHF.L.U32 R3, R13, 0x1f, RZ ;  /* 0x0000001f0d037819 */ /* 0x004fe400000006ff */
[----:B------:R-:W-:Y:S02]  /*1f90*/  LEA R4, R14, UR4, 0x4 ;  /* 0x000000040e047c11 */ /* 0x000fe4000f8e20ff */
[----:B------:R-:W1:Y:S02]  /*1fa0*/  SYNCS.PHASECHK.TRANS64.TRYWAIT P0, [R2+URZ+0x50], R3 ;  /* 0x00005003020075a7 */ /* 0x000e6400080011ff */
[----:B-1----:R-:W-:Y:S05]  /*1fb0*/  @!P0 BRA `(.L_x_39) ;  /* 0x0000004800108947 */ /* 0x002fea0003800000 */
.L_x_115:
[----:B------:R-:W2:Y:S01]  /*1fc0*/  LDS.128 R4, [R4+0xe0] ;  /* 0x0000e00004047984 */ /* 0x000ea20000000c00 */
[----:B------:R-:W-:Y:S01]  /*1fd0*/  ISETP.GE.AND P0, PT, R40, 0x1, PT ;  /* 0x000000012800780c */ /* 0x000fe20003f06270 */
[----:B-1----:R-:W-:Y:S01]  /*1fe0*/  VIADD R2, R2, 0x60 ;  /* 0x0000006002027836 */ /* 0x002fe20000000000 */
[----:B------:R-:W-:Y:S01]  /*1ff0*/  @!PT LDS RZ, [RZ] ;  /* 0x00000000fffff984 */ /* 0x000fe20000000800 */
[----:B------:R-:W-:Y:S01]  /*2000*/  @!PT LDS RZ, [RZ] ;  /* 0x00000000fffff984 */ /* 0x000fe20000000800 */
[----:B------:R-:W-:Y:S01]  /*2010*/  @!PT LDS RZ, [RZ] ;  /* 0x00000000fffff984 */ /* 0x000fe20000000800 */
[----:B------:R-:W-:Y:S01]  /*2020*/  @!PT LDS RZ, [RZ] ;  /* 0x00000000fffff984 */ /* 0x000fe20000000800 */
[----:B------:R1:W-:Y:S06]  /*2030*/  MEMBAR.ALL.CTA ;  /* 0x0000000000007992 */ /* 0x0003ec0000008000 */
[----:B-1----:R-:W1:Y:S01]  /*2040*/  FENCE.VIEW.ASYNC.S ;  /* 0x00000000000073c6 */ /* 0x002e620000000000 */
[----:B------:R-:W-:-:S04]  /*2050*/  PRMT R2, RZ, 0x654, R2 ;  /* 0x00000654ff027816 */ /* 0x000fc80000000002 */
[----:B-1----:R1:W-:Y:S01]  /*2060*/  SYNCS.ARRIVE.TRANS64.RED.A1T0 RZ, [R2+URZ], RZ ;  /* 0x000000ff02ff79a7 */ /* 0x0023e200081004ff */
[----:B--2---:R-:W-:-:S13]  /*2070*/  LOP3.LUT P2, RZ, R6, 0x1, RZ, 0xc0, !PT ;  /* 0x0000000106ff7812 */ /* 0x004fda000784c0ff */
[----:B------:R-:W-:Y:S01]  /*2080*/  @P2 SHF.R.U32.HI R3, RZ, 0x10, R5 ;  /* 0x00000010ff032819 */ /* 0x000fe20000011605 */
[----:B------:R-:W-:Y:S01]  /*2090*/  VOTEU.ANY UP0, P2 ;  /* 0x0000000000ff7886 */ /* 0x000fe20001000100 */
[----:B------:R-:W-:Y:S02]  /*20a0*/  @P2 MOV R11, R4 ;  /* 0x00000004000b2202 */ /* 0x000fe40000000f00 */
[----:B------:R-:W-:Y:S02]  /*20b0*/  @P2 R2UR.BROADCAST UR8, R3 ;  /* 0x00000000030822ca */ /* 0x000fe400008e0000 */
[----:B------:R-:W-:-:S11]  /*20c0*/  @P2 LOP3.LUT R8, R5, 0xffff, RZ, 0xc0, !PT ;  /* 0x0000ffff05082812 */ /* 0x000fd600078ec0ff */
[----:B------:R-:W-:Y:S01]  /*20d0*/  @UP0 UMOV UR36, UR8 ;  /* 0x0000000800240c82 */ /* 0x000fe20008000000 */
[----:B-1----:R-:W-:Y:S05]  /*20e0*/  @!P0 BRA `(.L_x_40) ;  /* 0x0000000000b88947 */ /* 0x002fea0003800000 */
[----:B------:R-:W3:Y:S01]  /*20f0*/  LDC.64 R4, c[0x0][0xb18] ;  /* 0x0002c600ff047b82 */ /* 0x000ee20000000a00 */
[----:B------:R-:W-:-:S07]  /*2100*/  ISETP.NE.AND P3, PT, R40, 0x1, PT ;  /* 0x000000012800780c */ /* 0x000fce0003f65270 */
[----:B------:R-:W1:Y:S08]  /*2110*/  LDC.64 R6, c[0x0][0xb10] ;  /* 0x0002c400ff067b82 */ /* 0x000e700000000a00 */
[----:B------:R-:W2:Y:S08]  /*2120*/  LDC R18, c[0x0][0xb20] ;  /* 0x0002c800ff127b82 */ /* 0x000eb00000000800 */
[----:B------:R-:W4:Y:S01]  /*2130*/  LDC R20, c[0x0][0xb0c] ;  /* 0x0002c300ff147b82 */ /* 0x000f220000000800 */
[----:B---3--:R-:W-:Y:S01]  /*2140*/  IMAD.HI.U32 R19, R0, R5, RZ ;  /* 0x0000000500137227 */ /* 0x008fe200078e00ff */
[----:B------:R-:W-:-:S03]  /*2150*/  ISETP.NE.AND P0, PT, R4, 0x1, PT ;  /* 0x000000010400780c */ /* 0x000fc60003f05270 */
[----:B------:R-:W-:-:S03]  /*2160*/  IMAD.HI.U32 R5, R8, R5, RZ ;  /* 0x0000000508057227 */ /* 0x000fc600078e00ff */
[----:B------:R-:W3:Y:S01]  /*2170*/  LDC.64 R2, c[0x0][0xb28] ;  /* 0x0002ca00ff027b82 */ /* 0x000ee20000000a00 */
[----:B-1----:R-:W-:-:S04]  /*2180*/  IMAD.HI.U32 R22, R9, R6, RZ ;  /* 0x0000000609167227 */ /* 0x002fc800078e00ff */
[----:B------:R-:W-:Y:S01]  /*2190*/  IMAD.HI.U32 R24, R11, R6, RZ ;  /* 0x000000060b187227 */ /* 0x000fe200078e00ff */
[----:B------:R-:W-:Y:S02]  /*21a0*/  SHF.R.U32.HI R22, RZ, R7, R22 ;  /* 0x00000007ff167219 */ /* 0x000fe40000011616 */
[-C--:B--2---:R-:W-:Y:S02]  /*21b0*/  SHF.R.U32.HI R19, RZ, R18.reuse, R19 ;  /* 0x00000012ff137219 */ /* 0x084fe40000011613 */
[----:B------:R-:W-:Y:S02]  /*21c0*/  SHF.R.U32.HI R5, RZ, R18, R5 ;  /* 0x00000012ff057219 */ /* 0x000fe40000011605 */
[----:B------:R-:W-:Y:S02]  /*21d0*/  SEL R19, R0, R19, !P0 ;  /* 0x0000001300137207 */ /* 0x000fe40004000000 */
[----:B------:R-:W-:Y:S02]  /*21e0*/  SHF.R.U32.HI R24, RZ, R7, R24 ;  /* 0x00000007ff187219 */ /* 0x000fe40000011618 */
[----:B----4-:R-:W-:-:S02]  /*21f0*/  ISETP.NE.AND P1, PT, R20, 0x1, PT ;  /* 0x000000011400780c */ /* 0x010fc40003f25270 */
[----:B------:R-:W-:Y:S02]  /*2200*/  SEL R5, R8, R5, !P0 ;  /* 0x0000000508057207 */ /* 0x000fe40004000000 */
[----:B------:R-:W-:Y:S02]  /*2210*/  SEL R21, R9, R22, !P1 ;  /* 0x0000001609157207 */ /* 0x000fe40004800000 */
[----:B------:R-:W-:Y:S01]  /*2220*/  SEL R7, R11, R24, !P1 ;  /* 0x000000180b077207 */ /* 0x000fe20004800000 */
[----:B---3--:R-:W-:-:S04]  /*2230*/  IMAD.HI.U32 R22, R19, R2, RZ ;  /* 0x0000000213167227 */ /* 0x008fc800078e00ff */
[----:B------:R-:W-:Y:S01]  /*2240*/  IMAD.HI.U32 R6, R21, R2, RZ ;  /* 0x0000000215067227 */ /* 0x000fe200078e00ff */
[----:B------:R-:W-:-:S04]  /*2250*/  @P3 SHF.R.U32.HI R19, RZ, R3, R22 ;  /* 0x00000003ff133219 */ /* 0x000fc80000011616 */
[----:B------:R-:W-:Y:S01]  /*2260*/  @P3 SHF.R.U32.HI R21, RZ, R3, R6 ;  /* 0x00000003ff153219 */ /* 0x000fe20000011606 */
[----:B------:R-:W-:-:S04]  /*2270*/  IMAD R19, R40, R19, RZ ;  /* 0x0000001328137224 */ /* 0x000fc800078e02ff */
[----:B------:R-:W-:Y:S01]  /*2280*/  IMAD R6, R40, R21, RZ ;  /* 0x0000001528067224 */ /* 0x000fe200078e02ff */
[C---:B------:R-:W-:Y:S02]  /*2290*/  ISETP.GE.AND P0, PT, R5.reuse, R19, PT ;  /* 0x000000130500720c */ /* 0x040fe40003f06270 */
[----:B------:R-:W-:Y:S02]  /*22a0*/  IADD3 R19, PT, PT, -R5, RZ, RZ ;  /* 0x000000ff05137210 */ /* 0x000fe40007ffe1ff */
[----:B------:R-:W-:Y:S01]  /*22b0*/  ISETP.GE.OR P0, PT, R7, R6, P0 ;  /* 0x000000060700720c */ /* 0x000fe20000706670 */
[----:B------:R-:W-:-:S04]  /*22c0*/  IMAD.HI.U32 R6, R5, R2, RZ ;  /* 0x0000000205067227 */ /* 0x000fc800078e00ff */
[----:B------:R-:W-:Y:S01]  /*22d0*/  IMAD R8, R4, R19, R8 ;  /* 0x0000001304087224 */ /* 0x000fe200078e0208 */
[----:B------:R-:W-:-:S04]  /*22e0*/  SHF.R.U32.HI R6, RZ, R3, R6 ;  /* 0x00000003ff067219 */ /* 0x000fc80000011606 */
[----:B------:R-:W-:-:S03]  /*22f0*/  SEL R6, R5, R6, !P3 ;  /* 0x0000000605067207 */ /* 0x000fc60005800000 */
[----:B------:R-:W-:-:S04]  /*2300*/  @!P0 IMAD.HI.U32 R18, R7, R2, RZ ;  /* 0x0000000207128227 */ /* 0x000fc800078e00ff */
[----:B------:R-:W-:Y:S01]  /*2310*/  IMAD.MOV R2, RZ, RZ, -R6 ;  /* 0x000000ffff027224 */ /* 0x000fe200078e0a06 */
[----:B------:R-:W-:-:S03]  /*2320*/  @!P0 SHF.R.U32.HI R18, RZ, R3, R18 ;  /* 0x00000003ff128219 */ /* 0x000fc60000011612 */
[----:B------:R-:W-:Y:S01]  /*2330*/  IMAD R2, R40, R2, R5 ;  /* 0x0000000228027224 */ /* 0x000fe200078e0205 */
        /* <DEDUP_REMOVED lines=9> */
.L_x_40:
[----:B------:R-:W1:Y:S02]  /*23d0*/  LDCU UR8, c[0x0][0xb30] ;  /* 0x00016600ff0877ac */ /* 0x000e640008000800 */
[----:B-1----:R-:W-:-:S09]  /*23e0*/  UISETP.NE.AND UP0, UPT, UR8, 0x1, UPT ;  /* 0x000000010800788c */ /* 0x002fd2000bf05270 */
[----:B------:R-:W-:Y:S05]  /*23f0*/  BRA.U UP0, `(.L_x_41) ;  /* 0x0000000100407547 */ /* 0x000fea000b800000 */
[----:B------:R-:W1:Y:S08]  /*2400*/  LDC.64 R4, c[0x0][0xb10] ;  /* 0x0002c400ff047b82 */ /* 0x000e700000000a00 */
[----:B------:R-:W2:Y:S08]  /*2410*/  LDC.64 R2, c[0x0][0xb18] ;  /* 0x0002c600ff027b82 */ /* 0x000eb00000000a00 */
[----:B------:R-:W4:Y:S08]  /*2420*/  LDC R6, c[0x0][0xb20] ;  /* 0x0002c800ff067b82 */ /* 0x000f300000000800 */
[----:B------:R-:W3:Y:S01]  /*2430*/  LDC R18, c[0x0][0xb0c] ;  /* 0x0002c300ff127b82 */ /* 0x000ee20000000800 */
[----:B-1----:R-:W-:-:S05]  /*2440*/  IMAD.HI.U32 R4, R11, R4, RZ ;  /* 0x000000040b047227 */ /* 0x002fca00078e00ff */
[----:B------:R-:W-:Y:S01]  /*2450*/  SHF.R.U32.HI R4, RZ, R5, R4 ;  /* 0x00000005ff047219 */ /* 0x000fe20000011604 */
[----:B--2---:R-:W-:Y:S01]  /*2460*/  IMAD.HI.U32 R3, R8, R3, RZ ;  /* 0x0000000308037227 */ /* 0x004fe200078e00ff */
[----:B------:R-:W-:-:S04]  /*2470*/  ISETP.NE.AND P0, PT, R2, 0x1, PT ;  /* 0x000000010200780c */ /* 0x000fc80003f05270 */
[----:B----4-:R-:W-:-:S04]  /*2480*/  SHF.R.U32.HI R3, RZ, R6, R3 ;  /* 0x00000006ff037219 */ /* 0x010fc80000011603 */
[----:B------:R-:W-:Y:S02]  /*2490*/  SEL R3, R8, R3, !P0 ;  /* 0x0000000308037207 */ /* 0x000fe40004000000 */
[----:B---3--:R-:W-:-:S04]  /*24a0*/  ISETP.NE.AND P1, PT, R18, 0x1, PT ;  /* 0x000000011200780c */ /* 0x008fc80003f25270 */
[----:B------:R-:W-:-:S05]  /*24b0*/  SEL R4, R11, R4, !P1 ;  /* 0x000000040b047207 */ /* 0x000fca0004800000 */
[----:B------:R-:W-:Y:S02]  /*24c0*/  IMAD.IADD R5, R3, 0x1, -R4 ;  /* 0x0000000103057824 */ /* 0x000fe400078e0a04 */
[----:B------:R-:W-:Y:S02]  /*24d0*/  IMAD.IADD R3, R4, 0x1, -R3 ;  /* 0x0000000104037824 */ /* 0x000fe400078e0a03 */
[----:B------:R-:W-:Y:S02]  /*24e0*/  IMAD R11, R5, R18, R11 ;  /* 0x00000012050b7224 */ /* 0x000fe400078e020b */
[----:B------:R-:W-:-:S07]  /*24f0*/  IMAD R8, R3, R2, R8 ;  /* 0x0000000203087224 */ /* 0x000fce00078e0208 */
.L_x_41:
[----:B------:R-:W-:Y:S01]  /*2500*/  VIADD R14, R14, 0x1 ;  /* 0x000000010e0e7836 */ /* 0x000fe20000000000 */
[----:B------:R-:W-:Y:S01]  /*2510*/  PLOP3.LUT P1, PT, PT, PT, PT, 0x80, 0x8 ;  /* 0x000000000008781c */ /* 0x000fe20003f2f070 */
[----:B------:R-:W-:Y:S02]  /*2520*/  IMAD.IADD R93, R11, 0x1, R92 ;  /* 0x000000010b5d7824 */ /* 0x000fe400078e025c */
[----:B------:R-:W-:Y:S01]  /*2530*/  IMAD.IADD R94, R8, 0x1, R81 ;  /* 0x00000001085e7824 */ /* 0x000fe200078e0251 */
[----:B------:R-:W-:-:S04]  /*2540*/  ISETP.NE.AND P0, PT, R14, 0x2, PT ;  /* 0x000000020e00780c */ /* 0x000fc80003f05270 */
[----:B------:R-:W-:Y:S02]  /*2550*/  SEL R2, RZ, 0x1, P0 ;  /* 0x00000001ff027807 */ /* 0x000fe40000000000 */
[----:B------:R-:W-:Y:S02]  /*2560*/  SEL R14, R14, RZ, P0 ;  /* 0x000000ff0e0e7207 */ /* 0x000fe40000000000 */
[----:B------:R-:W-:Y:S01]  /*2570*/  LOP3.LUT R13, R13, R2, RZ, 0x3c, !PT ;  /* 0x000000020d0d7212 */ /* 0x000fe200078e3cff */
[----:B------:R-:W-:Y:S06]  /*2580*/  @P2 BRA `(.L_x_42) ;  /* 0xfffffff000582947 */ /* 0x000fec000383ffff */
[----:B------:R-:W-:Y:S01]  /*2590*/  UIADD3 UR4, UPT, UPT, UR4, 0x18, URZ ;  /* 0x0000001804047890 */ /* 0x000fe2000fffe0ff */
[----:B------:R-:W-:-:S03]  /*25a0*/  SHF.L.U32 R3, R15, 0x1f, RZ ;  /* 0x0000001f0f037819 */ /* 0x000fc600000006ff */
[----:B------:R-:W-:-:S09]  /*25b0*/  ULEA UR5, UR13, UR4, 0x3 ;  /* 0x000000040d057291 */ /* 0x000fd2000f8e18ff */
[----:B------:R-:W1:Y:S02]  /*25c0*/  SYNCS.PHASECHK.TRANS64.TRYWAIT P0, [UR5], R3 ;  /* 0x00000003ff0075a7 */ /* 0x000e640008001105 */
[----:B-1----:R-:W-:Y:S05]  /*25d0*/  @!P0 BRA `(.L_x_43) ;  /* 0x00000040009c8947 */ /* 0x002fea0003800000 */
.L_x_117:
[----:B------:R-:W-:-:S04]  /*25e0*/  UIADD3 UR6, UPT, UPT, UR13, 0x1, URZ ;  /* 0x000000010d067890 */ /* 0x000fc8000fffe0ff */
[----:B------:R-:W-:-:S04]  /*25f0*/  UISETP.NE.AND UP0, UPT, UR6, 0x3, UPT ;  /* 0x000000030600788c */ /* 0x000fc8000bf05270 */
[----:B------:R-:W-:Y:S02]  /*2600*/  USEL UR7, URZ, 0x1, UP0 ;  /* 0x00000001ff077887 */ /* 0x000fe40008000000 */
[----:B------:R-:W-:-:S04]  /*2610*/  USEL UR6, UR6, URZ, UP0 ;  /* 0x000000ff06067287 */ /* 0x000fc80008000000 */
[----:B------:R-:W-:Y:S01]  /*2620*/  ULEA UR5, UR6, UR4, 0x3 ;  /* 0x0000000406057291 */ /* 0x000fe2000f8e18ff */
[----:B------:R-:W-:-:S04]  /*2630*/  LOP3.LUT R15, R15, UR7, RZ, 0x3c, !PT ;  /* 0x000000070f0f7c12 */ /* 0x000fc8000f8e3cff */
[----:B-1----:R-:W-:-:S04]  /*2640*/  SHF.L.U32 R3, R15, 0x1f, RZ ;  /* 0x0000001f0f037819 */ /* 0x002fc800000006ff */
[----:B------:R-:W1:Y:S02]  /*2650*/  SYNCS.PHASECHK.TRANS64.TRYWAIT P0, [UR5], R3 ;  /* 0x00000003ff0075a7 */ /* 0x000e640008001105 */
[----:B-1----:R-:W-:Y:S05]  /*2660*/  @!P0 BRA `(.L_x_44) ;  /* 0x0000004000908947 */ /* 0x002fea0003800000 */
.L_x_119:
[----:B------:R-:W-:-:S04]  /*2670*/  UIADD3 UR6, UPT, UPT, UR6, 0x1, URZ ;  /* 0x0000000106067890 */ /* 0x000fc8000fffe0ff */
[----:B------:R-:W-:-:S04]  /*2680*/  UISETP.NE.AND UP0, UPT, UR6, 0x3, UPT ;  /* 0x000000030600788c */ /* 0x000fc8000bf05270 */
[----:B------:R-:W-:Y:S02]  /*2690*/  USEL UR5, URZ, 0x1, UP0 ;  /* 0x00000001ff057887 */ /* 0x000fe40008000000 */
[----:B------:R-:W-:-:S04]  /*26a0*/  USEL UR6, UR6, URZ, UP0 ;  /* 0x000000ff06067287 */ /* 0x000fc80008000000 */
[----:B------:R-:W-:Y:S01]  /*26b0*/  ULEA UR6, UR6, UR4, 0x3 ;  /* 0x0000000406067291 */ /* 0x000fe2000f8e18ff */
[----:B-1----:R-:W-:-:S04]  /*26c0*/  LOP3.LUT R3, R15, UR5, RZ, 0x3c, !PT ;  /* 0x000000050f037c12 */ /* 0x002fc8000f8e3cff */
[----:B------:R-:W-:Y:S01]  /*26d0*/  SHF.L.U32 R3, R3, 0x1f, RZ ;  /* 0x0000001f03037819 */ /* 0x000fe200000006ff */
[----:B---3--:R-:W-:-:S07]  /*26e0*/  IMAD.U32 R0, RZ, RZ, UR6 ;  /* 0x00000006ff007e24 */ /* 0x008fce000f8e00ff */
.L_x_45:
[----:B-1----:R1:W2:Y:S02]  /*26f0*/  SYNCS.PHASECHK.TRANS64.TRYWAIT P0, [R0+URZ], R3 ;  /* 0x00000003000075a7 */ /* 0x0022a400080011ff */
[----:B--2---:R-:W-:Y:S05]  /*2700*/  @!P0 NANOSLEEP.SYNCS 0x989680 ;  /* 0x009896800000895d */ /* 0x004fea0003900000 */
[----:B------:R-:W2:Y:S02]  /*2710*/  @!P0 SYNCS.PHASECHK.TRANS64 P0, [R0+URZ], R3 ;  /* 0x00000003000085a7 */ /* 0x000ea400080010ff */
[----:B--2---:R-:W-:Y:S05]  /*2720*/  @P0 EXIT ;  /* 0x000000000000094d */ /* 0x004fea0003800000 */
[----:B------:R-:W-:Y:S05]  /*2730*/  BRA `(.L_x_45) ;  /* 0xfffffffc00ec7947 */ /* 0x000fea000383ffff */
.L_x_22:
[----:B------:R-:W-:-:S04]  /*2740*/  UISETP.NE.AND UP1, UPT, UR37, URZ, UPT ;  /* 0x000000ff2500728c */ /* 0x000fc8000bf25270 */
[----:B------:R-:W-:-:S09]  /*2750*/  UISETP.NE.OR UP1, UPT, UR10, 0x1, UP1 ;  /* 0x000000010a00788c */ /* 0x000fd20008f25670 */
[----:B------:R-:W-:Y:S05]  /*2760*/  BRA.U UP1, `(.L_x_46) ;  /* 0x00000005014c7547 */ /* 0x000fea000b800000 */
[----:B------:R-:W-:Y:S01]  /*2770*/  HFMA2 R11, -RZ, RZ, 0, 0 ;  /* 0x00000000ff0b7431 */ /* 0x000fe200000001ff */
[----:B------:R-:W-:Y:S01]  /*2780*/  ISETP.GE.U32.AND P2, PT, R10, 0x2, PT ;  /* 0x000000020a00780c */ /* 0x000fe20003f46070 */
[----:B------:R-:W-:Y:S01]  /*2790*/  IMAD.MOV.U32 R12, RZ, RZ, 0x1 ;  /* 0x00000001ff0c7424 */ /* 0x000fe200078e00ff */
[----:B------:R-:W-:Y:S01]  /*27a0*/  CS2R R8, SRZ ;  /* 0x0000000000087805 */ /* 0x000fe2000001ff00 */
[----:B------:R-:W-:Y:S01]  /*27b0*/  IMAD.MOV.U32 R3, RZ, RZ, RZ ;  /* 0x000000ffff037224 */ /* 0x000fe200078e00ff */
[----:B------:R-:W-:Y:S01]  /*27c0*/  UMOV UR4, 0x400 ;  /* 0x0000040000047882 */ /* 0x000fe20000000000 */
[----:B------:R-:W-:Y:S01]  /*27d0*/  UMOV UR6, URZ ;  /* 0x000000ff00067c82 */ /* 0x000fe20008000000 */
[----:B------:R-:W-:-:S12]  /*27e0*/  ULEA UR37, UR37, UR4, 0x18 ;  /* 0x0000000425257291 */ /* 0x000fd8000f8ec0ff */
.L_x_50:
[----:B------:R-:W-:Y:S02]  /*27f0*/  LEA R0, R3, UR37, 0x3 ;  /* 0x0000002503007c11 */ /* 0x000fe4000f8e18ff */
[----:B------:R-:W-:-:S03]  /*2800*/  SHF.L.U32 R5, R8, 0x1f, RZ ;  /* 0x0000001f08057819 */ /* 0x000fc600000006ff */
[----:B------:R-:W-:Y:S01]  /*2810*/  VIADD R4, R0, 0xc0 ;  /* 0x000000c000047836 */ /* 0x000fe20000000000 */
[----:B------:R-:W1:Y:S02]  /*2820*/  SYNCS.PHASECHK.TRANS64.TRYWAIT P0, [R0+URZ+0xb0], R5 ;  /* 0x0000b005000075a7 */ /* 0x000e6400080011ff */
[----:B-1----:R-:W-:Y:S05]  /*2830*/  @!P0 BRA `(.L_x_47) ;  /* 0x0000004000348947 */ /* 0x002fea0003800000 */
.L_x_120:
[----:B------:R-:W-:Y:S01]  /*2840*/  ULEA UR5, UR6, UR37, 0x3 ;  /* 0x0000002506057291 */ /* 0x000fe2000f8e18ff */
[----:B------:R-:W-:Y:S01]  /*2850*/  PRMT R4, RZ, 0x654, R4 ;  /* 0x00000654ff047816 */ /* 0x000fe20000000004 */
[----:B-1----:R-:W-:Y:S01]  /*2860*/  @!P2 IMAD.MOV.U32 R5, RZ, RZ, 0x10 ;  /* 0x00000010ff05a424 */ /* 0x002fe200078e00ff */
[----:B------:R-:W-:Y:S01]  /*2870*/  SHF.L.U32 R7, R12, 0x1f, RZ ;  /* 0x0000001f0c077819 */ /* 0x000fe200000006ff */
[----:B------:R-:W-:Y:S01]  /*2880*/  UIADD3 UR4, UPT, UPT, UR5, 0x50, URZ ;  /* 0x0000005005047890 */ /* 0x000fe2000fffe0ff */
[----:B------:R1:W-:Y:S05]  /*2890*/  SYNCS.ARRIVE.TRANS64.RED.A1T0 RZ, [R4+URZ], RZ ;  /* 0x000000ff04ff79a7 */ /* 0x0003ea00081004ff */
[----:B------:R-:W-:Y:S01]  /*28a0*/  IMAD.U32 R13, RZ, RZ, UR4 ;  /* 0x00000004ff0d7e24 */ /* 0x000fe2000f8e00ff */
[----:B------:R-:W2:Y:S04]  /*28b0*/  SYNCS.PHASECHK.TRANS64.TRYWAIT P0, [UR5+0x60], R7 ;  /* 0x00006007ff0075a7 */ /* 0x000ea80008001105 */
[----:B------:R-:W-:Y:S01]  /*28c0*/  PRMT R13, R10, 0x654, R13 ;  /* 0x000006540a0d7816 */ /* 0x000fe2000000000d */
[----:B-12---:R-:W-:Y:S06]  /*28d0*/  @!P0 BRA `(.L_x_48) ;  /* 0x0000004000208947 */ /* 0x006fec0003800000 */
.L_x_122:
[----:B------:R-:W-:Y:S01]  /*28e0*/  ULEA UR4, UR6, UR37, 0x4 ;  /* 0x0000002506047291 */ /* 0x000fe2000f8e20ff */
[----:B------:R-:W-:Y:S01]  /*28f0*/  SEL R2, R13, R2, !P2 ;  /* 0x000000020d027207 */ /* 0x000fe20005000000 */
[----:B------:R-:W-:Y:S01]  /*2900*/  UIADD3 UR5, UPT, UPT, UR5, 0x50, URZ ;  /* 0x0000005005057890 */ /* 0x000fe2000fffe0ff */
[----:B-1----:R-:W-:Y:S01]  /*2910*/  LEA R0, R11, UR37, 0x3 ;  /* 0x000000250b007c11 */ /* 0x002fe2000f8e18ff */
[----:B------:R-:W-:Y:S01]  /*2920*/  UIADD3 UR4, UPT, UPT, UR4, 0xe0, URZ ;  /* 0x000000e004047890 */ /* 0x000fe2000fffe0ff */
[----:B------:R1:W-:Y:S01]  /*2930*/  @!P2 SYNCS.ARRIVE.TRANS64.RED RZ, [R2+URZ], R5 ;  /* 0x0000000502ffa9a7 */ /* 0x0003e200080004ff */
[----:B------:R-:W-:Y:S01]  /*2940*/  UIADD3 UR6, UPT, UPT, UR6, 0x1, URZ ;  /* 0x0000000106067890 */ /* 0x000fe2000fffe0ff */
[----:B------:R-:W-:-:S03]  /*2950*/  VIADD R3, R3, 0x1 ;  /* 0x0000000103037836 */ /* 0x000fc60000000000 */
[----:B------:R-:W-:Y:S02]  /*2960*/  UISETP.NE.AND UP0, UPT, UR6, 0x2, UPT ;  /* 0x000000020600788c */ /* 0x000fe4000bf05270 */
[----:B------:R-:W-:Y:S01]  /*2970*/  ISETP.NE.AND P0, PT, R3, 0x2, PT ;  /* 0x000000020300780c */ /* 0x000fe20003f05270 */
[----:B------:R-:W-:Y:S06]  /*2980*/  UGETNEXTWORKID.BROADCAST [UR4], [UR5] ;  /* 0x00000000040073ca */ /* 0x000fec0008000100 */
[----:B------:R-:W-:Y:S02]  /*2990*/  USEL UR4, URZ, 0x1, UP0 ;  /* 0x00000001ff047887 */ /* 0x000fe40008000000 */
[----:B------:R-:W-:-:S04]  /*29a0*/  USEL UR6, UR6, URZ, UP0 ;  /* 0x000000ff06067287 */ /* 0x000fc80008000000 */
[----:B------:R-:W-:Y:S02]  /*29b0*/  LOP3.LUT R12, R12, UR4, RZ, 0x3c, !PT ;  /* 0x000000040c0c7c12 */ /* 0x000fe4000f8e3cff */
[----:B-1----:R-:W-:-:S04]  /*29c0*/  SHF.L.U32 R5, R9, 0x1f, RZ ;  /* 0x0000001f09057819 */ /* 0x002fc800000006ff */
[----:B------:R-:W1:Y:S02]  /*29d0*/  SYNCS.PHASECHK.TRANS64.TRYWAIT P1, [R0+URZ+0x50], R5 ;  /* 0x00005005000075a7 */ /* 0x000e6400080211ff */
[----:B-1----:R-:W-:Y:S05]  /*29e0*/  @!P1 BRA `(.L_x_49) ;  /* 0x0000003c00f49947 */ /* 0x002fea0003800000 */
.L_x_123:
[----:B------:R-:W-:Y:S01]  /*29f0*/  LEA R4, R11, UR37, 0x4 ;  /* 0x000000250b047c11 */ /* 0x000fe2000f8e20ff */
[----:B-1----:R-:W-:Y:S01]  /*2a00*/  VIADD R0, R0, 0x60 ;  /* 0x0000006000007836 */ /* 0x002fe20000000000 */
[----:B------:R-:W-:Y:S01]  /*2a10*/  SEL R3, R3, RZ, P0 ;  /* 0x000000ff03037207 */ /* 0x000fe20000000000 */
[----:B------:R-:W-:-:S03]  /*2a20*/  VIADD R11, R11, 0x1 ;  /* 0x000000010b0b7836 */ /* 0x000fc60000000000 */
[----:B------:R-:W1:Y:S01]  /*2a30*/  LDS.128 R4, [R4+0xe0] ;  /* 0x0000e00004047984 */ /* 0x000e620000000c00 */
[----:B------:R-:W-:Y:S02]  /*2a40*/  PRMT R0, RZ, 0x654, R0 ;  /* 0x00000654ff007816 */ /* 0x000fe40000000000 */
[C---:B------:R-:W-:Y:S01]  /*2a50*/  ISETP.NE.AND P1, PT, R11.reuse, 0x2, PT ;  /* 0x000000020b00780c */ /* 0x040fe20003f25270 */
[----:B------:R-:W-:Y:S01]  /*2a60*/  @!PT LDS RZ, [RZ] ;  /* 0x00000000fffff984 */ /* 0x000fe20000000800 */
[----:B------:R-:W-:Y:S01]  /*2a70*/  @!PT LDS RZ, [RZ] ;  /* 0x00000000fffff984 */ /* 0x000fe20000000800 */
[----:B------:R-:W-:Y:S01]  /*2a80*/  @!PT LDS RZ, [RZ] ;  /* 0x00000000fffff984 */ /* 0x000fe20000000800 */
[----:B------:R-:W-:Y:S01]  /*2a90*/  @!PT LDS RZ, [RZ] ;  /* 0x00000000fffff984 */ /* 0x000fe20000000800 */
[----:B------:R2:W-:Y:S06]  /*2aa0*/  MEMBAR.ALL.CTA ;  /* 0x0000000000007992 */ /* 0x0005ec0000008000 */
[----:B--2---:R-:W2:Y:S01]  /*2ab0*/  FENCE.VIEW.ASYNC.S ;  /* 0x00000000000073c6 */ /* 0x004ea20000000000 */
[----:B------:R-:W-:Y:S01]  /*2ac0*/  SEL R11, R11, RZ, P1 ;  /* 0x000000ff0b0b7207 */ /* 0x000fe20000800000 */
[----:B--2---:R2:W-:Y:S01]  /*2ad0*/  SYNCS.ARRIVE.TRANS64.RED.A1T0 RZ, [R0+URZ], RZ ;  /* 0x000000ff00ff79a7 */ /* 0x0045e200081004ff */
[----:B-1----:R-:W-:-:S02]  /*2ae0*/  LOP3.LUT P3, RZ, R6, 0x1, RZ, 0xc0, !PT ;  /* 0x0000000106ff7812 */ /* 0x002fc4000786c0ff */
[----:B------:R-:W-:-:S04]  /*2af0*/  SEL R5, RZ, 0x1, P0 ;  /* 0x00000001ff057807 */ /* 0x000fc80000000000 */
[----:B------:R-:W-:Y:S02]  /*2b00*/  LOP3.LUT R8, R8, R5, RZ, 0x3c, !PT ;  /* 0x0000000508087212 */ /* 0x000fe400078e3cff */
[----:B--2---:R-:W-:-:S04]  /*2b10*/  SEL R0, RZ, 0x1, P1 ;  /* 0x00000001ff007807 */ /* 0x004fc80000800000 */
[----:B------:R-:W-:Y:S01]  /*2b20*/  LOP3.LUT R9, R9, R0, RZ, 0x3c, !PT ;  /* 0x0000000009097212 */ /* 0x000fe200078e3cff */
[----:B------:R-:W-:Y:S06]  /*2b30*/  @P3 BRA `(.L_x_50) ;  /* 0xfffffffc002c3947 */ /* 0x000fec000383ffff */
[----:B------:R-:W-:Y:S01]  /*2b40*/  ULEA UR5, UR6, UR37, 0x3 ;  /* 0x0000002506057291 */ /* 0x000fe2000f8e18ff */
[----:B------:R-:W-:-:S08]  /*2b50*/  SHF.L.U32 R3, R12, 0x1f, RZ ;  /* 0x0000001f0c037819 */ /* 0x000fd000000006ff */
[----:B------:R-:W1:Y:S02]  /*2b60*/  SYNCS.PHASECHK.TRANS64 P0, [UR5+0x60], R3 ;  /* 0x00006003ff0075a7 */ /* 0x000e640008001005 */
[----:B-1----:R-:W-:Y:S05]  /*2b70*/  @P0 BRA `(.L_x_51) ;  /* 0x0000000000080947 */ /* 0x002fea0003800000 */
[----:B------:R-:W1:Y:S02]  /*2b80*/  SYNCS.PHASECHK.TRANS64.TRYWAIT P0, [UR5+0x60], R3 ;  /* 0x00006003ff0075a7 */ /* 0x000e640008001105 */
[----:B-1----:R-:W-:Y:S05]  /*2b90*/  @!P0 BRA `(.L_x_52) ;  /* 0x0000003c009c8947 */ /* 0x002fea0003800000 */
.L_x_51:
[----:B------:R-:W-:-:S04]  /*2ba0*/  UIADD3 UR4, UPT, UPT, UR6, 0x1, URZ ;  /* 0x0000000106047890 */ /* 0x000fc8000fffe0ff */
[----:B------:R-:W-:-:S04]  /*2bb0*/  UISETP.NE.AND UP0, UPT, UR4, 0x2, UPT ;  /* 0x000000020400788c */ /* 0x000fc8000bf05270 */
[----:B------:R-:W-:Y:S02]  /*2bc0*/  USEL UR7, URZ, 0x1, UP0 ;  /* 0x00000001ff077887 */ /* 0x000fe40008000000 */
[----:B------:R-:W-:-:S04]  /*2bd0*/  USEL UR4, UR4, URZ, UP0 ;  /* 0x000000ff04047287 */ /* 0x000fc80008000000 */
[----:B------:R-:W-:Y:S01]  /*2be0*/  ULEA UR4, UR4, UR37, 0x3 ;  /* 0x0000002504047291 */ /* 0x000fe2000f8e18ff */
[----:B-1----:R-:W-:-:S04]  /*2bf0*/  LOP3.LUT R3, R12, UR7, RZ, 0x3c, !PT ;  /* 0x000000070c037c12 */ /* 0x002fc8000f8e3cff */
[----:B------:R-:W-:-:S04]  /*2c00*/  SHF.L.U32 R0, R3, 0x1f, RZ ;  /* 0x0000001f03007819 */ /* 0x000fc800000006ff */
[----:B------:R-:W1:Y:S02]  /*2c10*/  SYNCS.PHASECHK.TRANS64 P0, [UR4+0x60], R0 ;  /* 0x00006000ff0075a7 */ /* 0x000e640008001004 */
[----:B-1----:R-:W-:Y:S05]  /*2c20*/  @P0 EXIT ;  /* 0x000000000000094d */ /* 0x002fea0003800000 */
[----:B------:R-:W-:Y:S02]  /*2c30*/  SHF.L.U32 R3, R3, 0x1f, RZ ;  /* 0x0000001f03037819 */ /* 0x000fe400000006ff */
[----:B------:R-:W-:-:S07]  /*2c40*/  MOV R0, UR4 ;  /* 0x0000000400007c02 */ /* 0x000fce0008000f00 */
.L_x_53:
[----:B-1----:R1:W2:Y:S02]  /*2c50*/  SYNCS.PHASECHK.TRANS64.TRYWAIT P0, [R0+URZ+0x60], R3 ;  /* 0x00006003000075a7 */ /* 0x0022a400080011ff */
[----:B--2---:R-:W-:Y:S05]  /*2c60*/  @!P0 NANOSLEEP.SYNCS 0x989680 ;  /* 0x009896800000895d */ /* 0x004fea0003900000 */
[----:B------:R-:W2:Y:S02]  /*2c70*/  @!P0 SYNCS.PHASECHK.TRANS64 P0, [R0+URZ+0x60], R3 ;  /* 0x00006003000085a7 */ /* 0x000ea400080010ff */
[----:B--2---:R-:W-:Y:S05]  /*2c80*/  @P0 EXIT ;  /* 0x000000000000094d */ /* 0x004fea0003800000 */
[----:B------:R-:W-:Y:S05]  /*2c90*/  BRA `(.L_x_53) ;  /* 0xfffffffc00ec7947 */ /* 0x000fea000383ffff */
.L_x_46:
[----:B------:R-:W-:Y:S05]  /*2ca0*/  BRA.U UP4, `(.L_x_54) ;  /* 0x0000001104a07547 */ /* 0x000fea000b800000 */
[----:B------:R-:W-:Y:S01]  /*2cb0*/  UMOV UR6, 0x40 ;  /* 0x0000004000067882 */ /* 0x000fe20000000000 */
[----:B------:R-:W-:Y:S01]  /*2cc0*/  NOP ;  /* 0x0000000000007918 */ /* 0x000fe20000000000 */
[----:B------:R-:W-:Y:S01]  /*2cd0*/  ULEA UR6, UR37, UR6, 0x18 ;  /* 0x0000000625067291 */ /* 0x000fe2000f8ec0ff */
[----:B------:R-:W-:Y:S02]  /*2ce0*/  UMOV UR7, 0x400 ;  /* 0x0000040000077882 */ /* 0x000fe40000000000 */
[----:B------:R-:W-:-:S06]  /*2cf0*/  ULEA UR37, UR37, UR7, 0x18 ;  /* 0x0000000725257291 */ /* 0x000fcc000f8ec0ff */
[----:B------:R-:W1:Y:S02]  /*2d00*/  LDS.U8 R2, [UR6+0x1c] ;  /* 0x00001c06ff027984 */ /* 0x000e640008000000 */
[----:B-1----:R-:W-:-:S13]  /*2d10*/  ISETP.NE.AND P0, PT, R2, RZ, PT ;  /* 0x000000ff0200720c */ /* 0x002fda0003f05270 */
[----:B------:R-:W-:Y:S05]  /*2d20*/  @P0 BRA `(.L_x_55) ;  /* 0x0000000400080947 */ /* 0x000fea0003800000 */
[----:B------:R-:W-:Y:S02]  /*2d30*/  UISETP.NE.U32.AND UP0, UPT, UR5, 0x1, UPT ;  /* 0x000000010500788c */ /* 0x000fe4000bf05070 */
[----:B------:R-:W-:-:S07]  /*2d40*/  UIADD3 UR8, UPT, UPT, UR6, 0x8, URZ ;  /* 0x0000000806087890 */ /* 0x000fce000fffe0ff */
[----:B------:R-:W-:Y:S05]  /*2d50*/  BRA.U !UP0, `(.L_x_56) ;  /* 0x00000001089c7547 */ /* 0x000fea000b800000 */
[----:B------:R-:W-:Y:S01]  /*2d60*/  ELECT P0, URZ, PT ;  /* 0x0000000000ff782f */ /* 0x000fe20003800000 */
[----:B------:R-:W-:-:S12]  /*2d70*/  BSSY B0, `(.L_x_56) ;  /* 0x0000025000007945 */ /* 0x000fd80003800000 */
[----:B------:R-:W-:Y:S05]  /*2d80*/  @!P0 BRA `(.L_x_57) ;  /* 0x00000000008c8947 */ /* 0x000fea0003800000 */
[----:B------:R-:W-:-:S05]  /*2d90*/  UMOV UR7, 0x10 ;  /* 0x0000001000077882 */ /* 0x000fca0000000000 */
[----:B------:R-:W-:Y:S04]  /*2da0*/  DEPBAR.LE SB1, 0x36 ;  /* 0x00009d800000791a */ /* 0x000fe80000000000 */
[----:B------:R-:W1:Y:S02]  /*2db0*/  UTCATOMSWS.2CTA.FIND_AND_SET.ALIGN UP1, UR7, UR7 ;  /* 0x00000007000775e3 */ /* 0x000e640008220800 */
[----:B-1----:R-:W-:Y:S01]  /*2dc0*/  MOV R11, UR7 ;  /* 0x00000007000b7c02 */ /* 0x002fe20008000f00 */
[----:B------:R-:W-:Y:S06]  /*2dd0*/  BRA.U UP1, `(.L_x_58) ;  /* 0x0000000101187547 */ /* 0x000fec000b800000 */
.L_x_59:
[----:B------:R-:W-:Y:S05]  /*2de0*/  NANOSLEEP 0x64 ;  /* 0x000000640000795d */ /* 0x000fea0003800000 */
[----:B------:R-:W-:-:S05]  /*2df0*/  UMOV UR7, 0x10 ;  /* 0x0000001000077882 */ /* 0x000fca0000000000 */
[----:B------:R-:W-:Y:S04]  /*2e00*/  DEPBAR.LE SB1, 0x36 ;  /* 0x00009d800000791a */ /* 0x000fe80000000000 */
[----:B------:R-:W1:Y:S02]  /*2e10*/  UTCATOMSWS.2CTA.FIND_AND_SET.ALIGN UP1, UR7, UR7 ;  /* 0x00000007000775e3 */ /* 0x000e640008220800 */
[----:B-1----:R-:W-:Y:S01]  /*2e20*/  MOV R11, UR7 ;  /* 0x00000007000b7c02 */ /* 0x002fe20008000f00 */
[----:B------:R-:W-:Y:S05]  /*2e30*/  BRA.U !UP1, `(.L_x_59) ;  /* 0xfffffffd09e87547 */ /* 0x000fea000b83ffff */
.L_x_58:
[----:B------:R-:W1:Y:S01]  /*2e40*/  LDS R5, [UR6+0x10] ;  /* 0x00001006ff057984 */ /* 0x000e620008000800 */
[----:B------:R-:W-:Y:S01]  /*2e50*/  IMAD.U32 R3, RZ, RZ, UR37 ;  /* 0x00000025ff037e24 */ /* 0x000fe2000f8e00ff */
[----:B------:R-:W-:-:S03]  /*2e60*/  MOV R2, UR4 ;  /* 0x0000000400027c02 */ /* 0x000fc60008000f00 */
[----:B------:R-:W-:Y:S01]  /*2e70*/  VIADD R3, R3, 0x100 ;  /* 0x0000010003037836 */ /* 0x000fe20000000000 */
[----:B-1----:R-:W-:-:S04]  /*2e80*/  SHF.L.U32 R5, R5, 0x1f, RZ ;  /* 0x0000001f05057819 */ /* 0x002fc800000006ff */
[----:B------:R-:W1:Y:S02]  /*2e90*/  SYNCS.PHASECHK.TRANS64.TRYWAIT P0, [UR6+0x8], R5 ;  /* 0x00000805ff0075a7 */ /* 0x000e640008001106 */
[----:B-1----:R-:W-:Y:S05]  /*2ea0*/  @P0 BRA `(.L_x_60) ;  /* 0x0000000000080947 */ /* 0x002fea0003800000 */
[----:B------:R-:W1:Y:S02]  /*2eb0*/  SYNCS.PHASECHK.TRANS64.TRYWAIT P0, [UR6+0x8], R5 ;  /* 0x00000805ff0075a7 */ /* 0x000e640008001106 */
[----:B-1----:R-:W-:Y:S05]  /*2ec0*/  @!P0 BRA `(.L_x_61) ;  /* 0x0000003800e88947 */ /* 0x002fea0003800000 */
.L_x_60:
[----:B-1----:R-:W-:Y:S01]  /*2ed0*/  HFMA2 R4, -RZ, RZ, 0, 5.9604644775390625e-08 ;  /* 0x00000001ff047431 */ /* 0x002fe200000001ff */
[----:B------:R-:W-:Y:S01]  /*2ee0*/  UPRMT UR7, UR4, 0x654, UR8 ;  /* 0x0000065404077896 */ /* 0x000fe20008000008 */
[----:B------:R-:W-:Y:S01]  /*2ef0*/  IMAD.MOV.U32 R6, RZ, RZ, 0xffff ;  /* 0x0000ffffff067424 */ /* 0x000fe200078e00ff */
[----:B------:R-:W-:Y:S01]  /*2f00*/  PRMT R2, R2, 0x654, R3 ;  /* 0x0000065402027816 */ /* 0x000fe20000000003 */
[----:B------:R-:W-:Y:S02]  /*2f10*/  IMAD.MOV.U32 R5, RZ, RZ, 0x4 ;  /* 0x00000004ff057424 */ /* 0x000fe400078e00ff */
[----:B------:R-:W-:Y:S01]  /*2f20*/  IMAD.SHL.U32 R9, R11, 0x20, RZ ;  /* 0x000000200b097824 */ /* 0x000fe200078e00ff */
[----:B------:R-:W-:Y:S02]  /*2f30*/  MOV R3, UR7 ;  /* 0x0000000700037c02 */ /* 0x000fe40008000f00 */
[-C--:B------:R-:W-:Y:S01]  /*2f40*/  SHF.L.U32 R7, R6, R11.reuse, RZ ;  /* 0x0000000b06077219 */ /* 0x080fe200000006ff */
[----:B------:R1:W-:Y:S01]  /*2f50*/  SYNCS.ARRIVE.TRANS64.RED RZ, [UR7], R5 ;  /* 0x00000005ffff79a7 */ /* 0x0003e20008000407 */
[----:B------:R-:W-:Y:S01]  /*2f60*/  SHF.L.U32 R6, R4, R11, RZ ;  /* 0x0000000b04067219 */ /* 0x000fe200000006ff */
[----:B------:R1:W-:Y:S04]  /*2f70*/  STS [UR37+0x100], R9 ;  /* 0x00010009ff007988 */ /* 0x0003e80008000825 */
[----:B------:R1:W-:Y:S04]  /*2f80*/  STAS [R2.64], R11 ;  /* 0x0000000b02007dbd */ /* 0x0003e8000c0008ff */
[----:B------:R1:W-:Y:S04]  /*2f90*/  ATOMS.OR RZ, [UR6+0x14], R7 ;  /* 0x00001407ffff798c */ /* 0x0003e8000b000006 */
[----:B------:R1:W-:Y:S04]  /*2fa0*/  ATOMS.OR RZ, [UR6+0x18], R6 ;  /* 0x00001806ffff798c */ /* 0x0003e8000b000006 */
[----:B------:R1:W-:Y:S02]  /*2fb0*/  ATOMS.XOR RZ, [UR6+0x10], R4 ;  /* 0x00001004ffff798c */ /* 0x0003e4000b800006 */
.L_x_57:
[----:B------:R-:W-:Y:S05]  /*2fc0*/  BSYNC B0 ;  /* 0x0000000000007941 */ /* 0x000fea0003800000 */
.L_x_56:
[----:B------:R-:W-:Y:S05]  /*2fd0*/  BRA.U UP0, `(.L_x_62) ;  /* 0x00000001006c7547 */ /* 0x000fea000b800000 */
[----:B------:R-:W-:-:S03]  /*2fe0*/  UMOV UR7, 0xffffffff ;  /* 0xffffffff00077882 */ /* 0x000fc60000000000 */
[----:B------:R-:W-:Y:S05]  /*2ff0*/  BRA.DIV UR7, `(.L_x_63) ;  /* 0x0000003a07b47947 */ /* 0x000fea000b800000 */
[----:B------:R-:W-:-:S13]  /*3000*/  ELECT P6, URZ, PT ;  /* 0x0000000000ff782f */ /* 0x000fda00038c0000 */
.L_x_127:
[----:B------:R-:W-:Y:S05]  /*3010*/  @!P6 BRA `(.L_x_62) ;  /* 0x00000000005ce947 */ /* 0x000fea0003800000 */
[----:B-1----:R-:W1:Y:S02]  /*3020*/  LDS R3, [UR6+0x10] ;  /* 0x00001006ff037984 */ /* 0x002e640008000800 */
[----:B-1----:R-:W-:-:S04]  /*3030*/  SHF.L.U32 R3, R3, 0x1f, RZ ;  /* 0x0000001f03037819 */ /* 0x002fc800000006ff */
[----:B------:R-:W1:Y:S02]  /*3040*/  SYNCS.PHASECHK.TRANS64.TRYWAIT P0, [UR6+0x8], R3 ;  /* 0x00000803ff0075a7 */ /* 0x000e640008001106 */
[----:B-1----:R-:W-:Y:S05]  /*3050*/  @P0 BRA `(.L_x_64) ;  /* 0x0000000000080947 */ /* 0x002fea0003800000 */
[----:B------:R-:W1:Y:S02]  /*3060*/  SYNCS.PHASECHK.TRANS64.TRYWAIT P0, [UR6+0x8], R3 ;  /* 0x00000803ff0075a7 */ /* 0x000e640008001106 */
[----:B-1----:R-:W-:Y:S05]  /*3070*/  @!P0 BRA `(.L_x_65) ;  /* 0x0000003800b48947 */ /* 0x002fea0003800000 */
.L_x_64:
[----:B------:R-:W2:Y:S01]  /*3080*/  LDS R5, [UR37+0x100] ;  /* 0x00010025ff057984 */ /* 0x000ea20008000800 */
[----:B-1----:R-:W-:Y:S02]  /*3090*/  HFMA2 R2, -RZ, RZ, 0, 5.9604644775390625e-08 ;  /* 0x00000001ff027431 */ /* 0x002fe400000001ff */
[----:B------:R-:W-:Y:S01]  /*30a0*/  IMAD.MOV.U32 R3, RZ, RZ, 0xffff ;  /* 0x0000ffffff037424 */ /* 0x000fe200078e00ff */
[----:B------:R-:W-:Y:S01]  /*30b0*/  UPRMT UR7, UR4, 0x654, UR8 ;  /* 0x0000065404077896 */ /* 0x000fe20008000008 */
[----:B--2---:R-:W-:-:S03]  /*30c0*/  IMAD.SHL.U32 R4, R5, 0x20, RZ ;  /* 0x0000002005047824 */ /* 0x004fc600078e00ff */
[-C--:B------:R-:W-:Y:S02]  /*30d0*/  SHF.L.U32 R3, R3, R5.reuse, RZ ;  /* 0x0000000503037219 */ /* 0x080fe400000006ff */
[----:B------:R-:W-:Y:S01]  /*30e0*/  SHF.L.U32 R5, R2, R5, RZ ;  /* 0x0000000502057219 */ /* 0x000fe200000006ff */
[----:B------:R2:W-:Y:S04]  /*30f0*/  STS [UR37+0x100], R4 ;  /* 0x00010004ff007988 */ /* 0x0005e80008000825 */
[----:B------:R2:W-:Y:S04]  /*3100*/  ATOMS.OR RZ, [UR6+0x14], R3 ;  /* 0x00001403ffff798c */ /* 0x0005e8000b000006 */
[----:B------:R2:W-:Y:S01]  /*3110*/  ATOMS.OR RZ, [UR6+0x18], R5 ;  /* 0x00001805ffff798c */ /* 0x0005e2000b000006 */
[----:B------:R-:W-:Y:S03]  /*3120*/  SYNCS.ARRIVE.TRANS64.RED.A1T0 RZ, [UR7], RZ ;  /* 0x000000ffffff79a7 */ /* 0x000fe60008100407 */
[----:B------:R2:W-:Y:S01]  /*3130*/  ATOMS.XOR RZ, [UR6+0x10], R2 ;  /* 0x00001002ffff798c */ /* 0x0005e2000b800006 */
[----:B------:R-:W-:Y:S05]  /*3140*/  BRA `(.L_x_62) ;  /* 0x0000000000107947 */ /* 0x000fea0003800000 */
.L_x_55:
[----:B------:R-:W-:-:S05]  /*3150*/  MOV R2, 0xffffffff ;  /* 0xffffffff00027802 */ /* 0x000fca0000000f00 */
[----:B------:R1:W-:Y:S02]  /*3160*/  STS [UR37+0x100], R2 ;  /* 0x00010002ff007988 */ /* 0x0003e40008000825 */
[----:B-1----:R-:W-:Y:S02]  /*3170*/  MOV R2, 0x3190 ;  /* 0x0000319000027802 */ /* 0x002fe40000000f00 */
[----:B-----5:R-:W-:Y:S05]  /*3180*/  CALL.REL.NOINC `($__internal_1_$__cuda_sm10x_tcgen05_guardrail_trap_phase_invalid_during_alloc) ;  /* 0x0000003c00bc7944 */ /* 0x020fea0003c00000 */
.L_x_62:
[----:B------:R-:W-:Y:S05]  /*3190*/  WARPSYNC.ALL ;  /* 0x0000000000007948 */ /* 0x000fea0003800000 */
[----:B------:R-:W3:Y:S01]  /*31a0*/  S2UR UR8, SR_CgaCtaId ;  /* 0x00000000000879c3 */ /* 0x000ee20000008800 */
[----:B------:R-:W-:Y:S01]  /*31b0*/  UMOV UR6, 0x400 ;  /* 0x0000040000067882 */ /* 0x000fe20000000000 */
[----:B------:R-:W-:-:S06]  /*31c0*/  NOP ;  /* 0x0000000000007918 */ /* 0x000fcc0000000000 */
[----:B------:R-:W-:Y:S06]  /*31d0*/  BAR.ARV 0x6, 0xa0 ;  /* 0x0182800000007b1d */ /* 0x000fec0000002000 */
[----:B------:R-:W-:Y:S01]  /*31e0*/  LOP3.LUT R0, R0, 0xffff, RZ, 0xc0, !PT ;  /* 0x0000ffff00007812 */ /* 0x000fe200078ec0ff */
[----:B-1----:R-:W-:Y:S01]  /*31f0*/  IMAD.MOV.U32 R9, RZ, RZ, 0x1 ;  /* 0x00000001ff097424 */ /* 0x002fe200078e00ff */
[----:B------:R-:W-:Y:S01]  /*3200*/  LOP3.LUT R8, R8, 0xffff, RZ, 0xc0, !PT ;  /* 0x0000ffff08087812 */ /* 0x000fe200078ec0ff */
[----:B------:R-:W-:Y:S01]  /*3210*/  UMOV UR22, URZ ;  /* 0x000000ff00167c82 */ /* 0x000fe20008000000 */
[----:B------:R-:W-:Y:S01]  /*3220*/  R2UR UR12, R0 ;  /* 0x00000000000c72ca */ /* 0x000fe200000e0000 */
[----:B------:R-:W-:Y:S01]  /*3230*/  UMOV UR21, URZ ;  /* 0x000000ff00157c82 */ /* 0x000fe20008000000 */
[----:B------:R-:W-:Y:S01]  /*3240*/  R2UR UR13, R8 ;  /* 0x00000000080d72ca */ /* 0x000fe200000e0000 */
[----:B------:R-:W-:Y:S01]  /*3250*/  IMAD.MOV.U32 R8, RZ, RZ, RZ ;  /* 0x000000ffff087224 */ /* 0x000fe200078e00ff */
[----:B------:R-:W-:Y:S01]  /*3260*/  UMOV UR20, URZ ;  /* 0x000000ff00147c82 */ /* 0x000fe20008000000 */
[----:B------:R-:W-:-:S02]  /*3270*/  UISETP.NE.AND UP2, UPT, UR5, URZ, UPT ;  /* 0x000000ff0500728c */ /* 0x000fc4000bf45270 */
[----:B---3--:R-:W-:Y:S01]  /*3280*/  ULEA UR8, UR8, UR6, 0x18 ;  /* 0x0000000608087291 */ /* 0x008fe2000f8ec0ff */
[----:B------:R-:W1:Y:S03]  /*3290*/  LDCU UR6, c[0x0][0x38c] ;  /* 0x00007180ff0677ac */ /* 0x000e660008000800 */
[----:B------:R-:W-:Y:S02]  /*32a0*/  UIADD3 UR14, UPT, UPT, UR8, 0x2400, URZ ;  /* 0x00002400080e7890 */ /* 0x000fe4000fffe0ff */
[----:B------:R-:W-:-:S03]  /*32b0*/  UIADD3 UR15, UPT, UPT, UR8, 0x5400, URZ ;  /* 0x00005400080f7890 */ /* 0x000fc6000fffe0ff */
[----:B--2---:R-:W2:Y:S01]  /*32c0*/  LDS R2, [UR8+0x100] ;  /* 0x00010008ff027984 */ /* 0x004ea20008000800 */
[----:B------:R-:W-:Y:S02]  /*32d0*/  USHF.R.U32.HI UR14, URZ, 0x4, UR14 ;  /* 0x00000004ff0e7899 */ /* 0x000fe4000801160e */
[----:B------:R-:W-:Y:S02]  /*32e0*/  USHF.R.U32.HI UR15, URZ, 0x4, UR15 ;  /* 0x00000004ff0f7899 */ /* 0x000fe4000801160f */
[----:B------:R-:W-:Y:S02]  /*32f0*/  ULOP3.LUT UR14, UR14, 0x3fff, URZ, 0xc0, !UPT ;  /* 0x00003fff0e0e7892 */ /* 0x000fe4000f8ec0ff */
[----:B------:R-:W-:Y:S02]  /*3300*/  ULOP3.LUT UR15, UR15, 0x3fff, URZ, 0xc0, !UPT ;  /* 0x00003fff0f0f7892 */ /* 0x000fe4000f8ec0ff */
[----:B------:R-:W-:Y:S02]  /*3310*/  ULOP3.LUT UR14, UR14, 0x10000, URZ, 0xfc, !UPT ;  /* 0x000100000e0e7892 */ /* 0x000fe4000f8efcff */
[----:B-1----:R-:W-:-:S02]  /*3320*/  UIADD3 UR6, UPT, UPT, UR6, 0x3f, URZ ;  /* 0x0000003f06067890 */ /* 0x002fc4000fffe0ff */
[----:B------:R-:W-:Y:S02]  /*3330*/  ULOP3.LUT UR15, UR15, 0x10000, URZ, 0xfc, !UPT ;  /* 0x000100000f0f7892 */ /* 0x000fe4000f8efcff */
[----:B------:R-:W-:Y:S01]  /*3340*/  USHF.R.S32.HI UR7, URZ, 0x1f, UR6 ;  /* 0x0000001fff077899 */ /* 0x000fe20008011406 */
[----:B------:R-:W-:Y:S01]  /*3350*/  UMOV UR28, 0x0 ;  /* 0x00000000001c7882 */ /* 0x000fe20000000000 */
[----:B------:R-:W-:Y:S02]  /*3360*/  UMOV UR29, 0x8100010 ;  /* 0x08100010001d7882 */ /* 0x000fe40000000000 */
[----:B------:R-:W-:Y:S01]  /*3370*/  ULEA.HI UR7, UR7, UR6, URZ, 0x6 ;  /* 0x0000000607077291 */ /* 0x000fe2000f8f30ff */
[----:B------:R-:W-:Y:S01]  /*3380*/  UMOV UR26, 0x0 ;  /* 0x00000000001a7882 */ /* 0x000fe20000000000 */
[----:B------:R-:W-:Y:S02]  /*3390*/  UMOV UR27, 0x8100010 ;  /* 0x08100010001b7882 */ /* 0x000fe40000000000 */
[----:B------:R-:W-:-:S04]  /*33a0*/  USHF.R.S32.HI UR7, URZ, 0x6, UR7 ;  /* 0x00000006ff077899 */ /* 0x000fc80008011407 */
[----:B------:R-:W-:-:S04]  /*33b0*/  UISETP.LT.AND UP0, UPT, UR7, 0x1, UPT ;  /* 0x000000010700788c */ /* 0x000fc8000bf01270 */
[----:B------:R-:W-:Y:S01]  /*33c0*/  USEL UR23, UR7, 0x1, !UP0 ;  /* 0x0000000107177887 */ /* 0x000fe2000c000000 */
[----:B--2---:R-:W-:Y:S02]  /*33d0*/  R2UR UR24, R2 ;  /* 0x00000000021872ca */ /* 0x004fe400000e0000 */
[----:B------:R-:W-:-:S13]  /*33e0*/  CS2R R2, SRZ ;  /* 0x0000000000027805 */ /* 0x000fda000001ff00 */
.L_x_73:
[C---:B------:R-:W-:Y:S02]  /*33f0*/  LEA R0, R8.reuse, UR8, 0x3 ;  /* 0x0000000808007c11 */ /* 0x040fe4000f8e18ff */
[----:B------:R-:W-:Y:S02]  /*3400*/  SHF.L.U32 R5, R3, 0x1f, RZ ;  /* 0x0000001f03057819 */ /* 0x000fe400000006ff */
[----:B------:R-:W-:Y:S02]  /*3410*/  LEA R4, R8, UR8, 0x4 ;  /* 0x0000000808047c11 */ /* 0x000fe4000f8e20ff */
[----:B------:R-:W1:Y:S02]  /*3420*/  SYNCS.PHASECHK.TRANS64.TRYWAIT P0, [R0+URZ+0x50], R5 ;  /* 0x00005005000075a7 */ /* 0x000e6400080011ff */
[----:B-1-34-:R-:W-:Y:S05]  /*3430*/  @!P0 BRA `(.L_x_66) ;  /* 0x0000003400dc8947 */ /* 0x01afea0003800000 */
.L_x_128:
[----:B-1----:R-:W1:Y:S01]  /*3440*/  LDS.128 R4, [R4+0xe0] ;  /* 0x0000e00004047984 */ /* 0x002e620000000c00 */
[----:B------:R-:W-:Y:S02]  /*3450*/  VIADD R0, R0, 0x60 ;  /* 0x0000006000007836 */ /* 0x000fe40000000000 */
[----:B------:R-:W-:Y:S01]  /*3460*/  VIADD R8, R8, 0x1 ;  /* 0x0000000108087836 */ /* 0x000fe20000000000 */
[----:B------:R-:W-:Y:S01]  /*3470*/  @!PT LDS RZ, [RZ] ;  /* 0x00000000fffff984 */ /* 0x000fe20000000800 */
[----:B------:R-:W-:Y:S01]  /*3480*/  @!PT LDS RZ, [RZ] ;  /* 0x00000000fffff984 */ /* 0x000fe20000000800 */
[----:B------:R-:W-:Y:S01]  /*3490*/  @!PT LDS RZ, [RZ] ;  /* 0x00000000fffff984 */ /* 0x000fe20000000800 */
[----:B------:R-:W-:Y:S01]  /*34a0*/  @!PT LDS RZ, [RZ] ;  /* 0x00000000fffff984 */ /* 0x000fe20000000800 */
[----:B------:R2:W-:Y:S06]  /*34b0*/  MEMBAR.ALL.CTA ;  /* 0x0000000000007992 */ /* 0x0005ec0000008000 */
[----:B--2---:R-:W2:Y:S01]  /*34c0*/  FENCE.VIEW.ASYNC.S ;  /* 0x00000000000073c6 */ /* 0x004ea20000000000 */
[----:B------:R-:W-:-:S04]  /*34d0*/  PRMT R0, RZ, 0x654, R0 ;  /* 0x00000654ff007816 */ /* 0x000fc80000000000 */
[----:B--2---:R2:W-:Y:S01]  /*34e0*/  SYNCS.ARRIVE.TRANS64.RED.A1T0 RZ, [R0+URZ], RZ ;  /* 0x000000ff00ff79a7 */ /* 0x0045e200081004ff */
[----:B-1----:R-:W-:Y:S01]  /*34f0*/  LOP3.LUT P1, RZ, R6, 0x1, RZ, 0xc0, !PT ;  /* 0x0000000106ff7812 */ /* 0x002fe2000782c0ff */
[----:B--2---:R-:W-:-:S12]  /*3500*/  BRA.U UP2, `(.L_x_67) ;  /* 0x0000000102e07547 */ /* 0x004fd8000b800000 */
[----:B------:R-:W1:Y:S01]  /*3510*/  LDCU UR6, c[0x0][0x38c] ;  /* 0x00007180ff0677ac */ /* 0x000e620008000800 */
[----:B------:R-:W-:Y:S02]  /*3520*/  PLOP3.LUT P2, PT, PT, PT, PT, 0x80, 0x8 ;  /* 0x000000000008781c */ /* 0x000fe40003f4f070 */
[----:B------:R-:W-:Y:S01]  /*3530*/  SHF.L.U32 R5, R9, 0x1f, RZ ;  /* 0x0000001f09057819 */ /* 0x000fe200000006ff */
[----:B------:R-:W-:Y:S02]  /*3540*/  ULEA UR10, UR22, UR8, 0x3 ;  /* 0x00000008160a7291 */ /* 0x000fe4000f8e18ff */
[----:B------:R-:W-:Y:S02]  /*3550*/  ULEA UR11, UR22, UR24, 0x5 ;  /* 0x00000018160b7291 */ /* 0x000fe4000f8e28ff */
[----:B-1----:R-:W-:-:S06]  /*3560*/  UISETP.GE.AND UP0, UPT, UR6, 0x1, UPT ;  /* 0x000000010600788c */ /* 0x002fcc000bf06270 */
[----:B------:R-:W-:-:S05]  /*3570*/  PLOP3.LUT P0, PT, PT, PT, UP0, 0x80, 0x8 ;  /* 0x000000000008781c */ /* 0x000fca0003f0f008 */
[----:B------:R-:W-:-:S08]  /*3580*/  @UP0 ULEA UR6, UR21, UR8, 0x3 ;  /* 0x0000000815060291 */ /* 0x000fd0000f8e18ff */
[----:B------:R-:W-:-:S04]  /*3590*/  @P0 SHF.L.U32 R0, R2, 0x1f, RZ ;  /* 0x0000001f02000819 */ /* 0x000fc800000006ff */
[----:B------:R1:W2:Y:S01]  /*35a0*/  @P0 SYNCS.PHASECHK.TRANS64.TRYWAIT P2, [UR6], R0 ;  /* 0x00000000ff0005a7 */ /* 0x0002a20008041106 */
[----:B------:R-:W3:Y:S02]  /*35b0*/  SYNCS.PHASECHK.TRANS64.TRYWAIT P0, [UR10+0x90], R5 ;  /* 0x00009005ff0075a7 */ /* 0x000ee4000800110a */
[----:B-123--:R-:W-:Y:S05]  /*35c0*/  @!P0 BRA `(.L_x_68) ;  /* 0x00000034008c8947 */ /* 0x00efea0003800000 */
.L_x_130:
[----:B------:R-:W-:Y:S01]  /*35d0*/  UMOV UR19, UR20 ;  /* 0x0000001400137c82 */ /* 0x000fe20008000000 */
[----:B------:R-:W-:Y:S05]  /*35e0*/  BRA.U !UP0, `(.L_x_69) ;  /* 0x0000000108987547 */ /* 0x000fea000b800000 */
[----:B------:R-:W-:Y:S02]  /*35f0*/  UIADD3 UR19, UPT, UPT, UR23, UR20, URZ ;  /* 0x0000001417137290 */ /* 0x000fe4000fffe0ff */
[----:B------:R-:W-:Y:S01]  /*3600*/  UPLOP3.LUT UP3, UPT, UPT, UPT, UPT, 0x40, 0x4 ;  /* 0x000000000004789c */ /* 0x000fe20003f6e870 */
[----:B------:R-:W-:Y:S01]  /*3610*/  UMOV UR18, UR7 ;  /* 0x0000000700127c82 */ /* 0x000fe20008000000 */
[----:B------:R-:W-:-:S09]  /*3620*/  UMOV UR17, UR21 ;  /* 0x0000001500117c82 */ /* 0x000fd20008000000 */
.L_x_72:
[----:B--2---:R-:W-:Y:S01]  /*3630*/  ULEA UR9, UR17, UR8, 0x3 ;  /* 0x0000000811097291 */ /* 0x004fe2000f8e18ff */
[----:B---3--:R-:W-:Y:S11]  /*3640*/  @P2 BRA `(.L_x_70) ;  /* 0x00000000000c2947 */ /* 0x008ff60003800000 */
[----:B-1----:R-:W-:Y:S04]  /*3650*/  SHF.L.U32 R5, R2, 0x1f, RZ ;  /* 0x0000001f02057819 */ /* 0x002fe800000006ff */
[----:B------:R-:W1:Y:S02]  /*3660*/  SYNCS.PHASECHK.TRANS64.TRYWAIT P0, [UR9], R5 ;  /* 0x00000005ff0075a7 */ /* 0x000e640008001109 */
[----:B-1----:R-:W-:Y:S05]  /*3670*/  @!P0 BRA `(.L_x_71) ;  /* 0x0000003400788947 */ /* 0x002fea0003800000 */
.L_x_70:
[----:B------:R-:W-:Y:S01]  /*3680*/  UISETP.NE.AND UP0, UPT, UR18, 0x1, UPT ;  /* 0x000000011200788c */ /* 0x000fe2000bf05270 */
[----:B------:R-:W-:Y:S01]  /*3690*/  PLOP3.LUT P2, PT, PT, PT, PT, 0x80, 0x8 ;  /* 0x000000000008781c */ /* 0x000fe20003f4f070 */
[----:B------:R-:W-:Y:S02]  /*36a0*/  UIADD3 UR21, UPT, UPT, UR17, 0x1, URZ ;  /* 0x0000000111157890 */ /* 0x000fe4000fffe0ff */
[----:B------:R-:W-:Y:S02]  /*36b0*/  ULEA UR30, UR17, UR15, 0x7 ;  /* 0x0000000f111e7291 */ /* 0x000fe4000f8e38ff */
[----:B------:R-:W-:Y:S01]  /*36c0*/  UISETP.NE.AND UP1, UPT, UR21, 0x3, UPT ;  /* 0x000000031500788c */ /* 0x000fe2000bf25270 */
[----:B------:R-:W-:Y:S01]  /*36d0*/  PLOP3.LUT P0, PT, PT, PT, UP0, 0x80, 0x8 ;  /* 0x000000000008781c */ /* 0x000fe20003f0f008 */
[----:B------:R-:W-:Y:S02]  /*36e0*/  ULEA UR32, UR17, UR14, 0x8 ;  /* 0x0000000e11207291 */ /* 0x000fe4000f8e40ff */
[----:B------:R-:W-:Y:S02]  /*36f0*/  USEL UR16, URZ, 0x1, UP1 ;  /* 0x00000001ff107887 */ /* 0x000fe40008800000 */
[----:B------:R-:W-:Y:S02]  /*3700*/  USEL UR21, UR21, URZ, UP1 ;  /* 0x000000ff15157287 */ /* 0x000fe40008800000 */
[----:B------:R-:W-:Y:S02]  /*3710*/  UIADD3 UR36, UPT, UPT, UR30, 0x2, URZ ;  /* 0x000000021e247890 */ /* 0x000fe4000fffe0ff */
[----:B------:R-:W-:Y:S01]  /*3720*/  @UP0 ULEA UR6, UR21, UR8, 0x3 ;  /* 0x0000000815060291 */ /* 0x000fe2000f8e18ff */
[----:B------:R-:W-:Y:S01]  /*3730*/  LOP3.LUT R2, R2, UR16, RZ, 0x3c, !PT ;  /* 0x0000001002027c12 */ /* 0x000fe2000f8e3cff */
[----:B------:R-:W-:Y:S02]  /*3740*/  UIADD3 UR34, UPT, UPT, UR32, 0x2, URZ ;  /* 0x0000000220227890 */ /* 0x000fe4000fffe0ff */
[----:B------:R-:W-:Y:S01]  /*3750*/  UIADD3 UR9, UPT, UPT, UR9, 0x18, URZ ;  /* 0x0000001809097890 */ /* 0x000fe2000fffe0ff */
[----:B-1----:R-:W-:Y:S01]  /*3760*/  @P0 SHF.L.U32 R0, R2, 0x1f, RZ ;  /* 0x0000001f02000819 */ /* 0x002fe200000006ff */
[----:B------:R-:W-:Y:S01]  /*3770*/  UMOV UR31, 0x80004020 ;  /* 0x80004020001f7882 */ /* 0x000fe20000000000 */
[----:B------:R-:W-:Y:S01]  /*3780*/  UMOV UR33, 0x80004020 ;  /* 0x8000402000217882 */ /* 0x000fe20000000000 */
[----:B------:R-:W-:Y:S01]  /*3790*/  UMOV UR37, 0x80004020 ;  /* 0x8000402000257882 */ /* 0x000fe20000000000 */
[----:B------:R2:W3:Y:S01]  /*37a0*/  @P0 SYNCS.PHASECHK.TRANS64.TRYWAIT P2, [UR6], R0 ;  /* 0x00000000ff0005a7 */ /* 0x0004e20008041106 */
[----:B------:R-:W-:Y:S01]  /*37b0*/  UIADD3 UR20, UPT, UPT, UR20, 0x1, URZ ;  /* 0x0000000114147890 */ /* 0x000fe2000fffe0ff */
[----:B------:R2:W-:Y:S01]  /*37c0*/  UTCQMMA.2CTA gdesc[UR32], gdesc[UR30], tmem[UR11], tmem[UR28], idesc[UR29], UP3 ;  /* 0x00ff1c1e200075ea */ /* 0x0005e20009a0030b */
[----:B------:R-:W-:Y:S02]  /*37d0*/  UIADD3 UR18, UPT, UPT, UR18, -0x1, URZ ;  /* 0xffffffff12127890 */ /* 0x000fe4000fffe0ff */
[----:B------:R-:W-:Y:S02]  /*37e0*/  UISETP.NE.AND UP0, UPT, UR20, UR19, UPT ;  /* 0x000000131400728c */ /* 0x000fe4000bf05270 */
[----:B------:R-:W-:Y:S01]  /*37f0*/  UPLOP3.LUT UP3, UPT, UPT, UPT, UPT, 0x80, 0x8 ;  /* 0x000000000008789c */ /* 0x000fe20003f6f070 */
[----:B------:R-:W-:Y:S01]  /*3800*/  UMOV UR35, 0x80004020 ;  /* 0x8000402000237882 */ /* 0x000fe20000000000 */
[----:B------:R-:W-:Y:S01]  /*3810*/  UMOV UR17, UR21 ;  /* 0x0000001500117c82 */ /* 0x000fe20008000000 */
[----:B------:R2:W-:Y:S01]  /*3820*/  UTCQMMA.2CTA gdesc[UR34], gdesc[UR36], tmem[UR11], tmem[UR26], idesc[UR27], UPT ;  /* 0x00ff1a24220075ea */ /* 0x0005e2000ba0030b */
[----:B------:R2:W-:Y:S03]  /*3830*/  UTCBAR.2CTA.MULTICAST [UR9], URZ, UR13 ;  /* 0x000000ff090073e9 */ /* 0x0005e6000820080d */
[----:B------:R-:W-:Y:S05]  /*3840*/  BRA.U UP0, `(.L_x_72) ;  /* 0xfffffffd00787547 */ /* 0x000fea000b83ffff */
.L_x_69:
[----:B------:R-:W-:Y:S01]  /*3850*/  UIADD3 UR10, UPT, UPT, UR10, 0x70, URZ ;  /* 0x000000700a0a7890 */ /* 0x000fe2000fffe0ff */
[----:B------:R-:W-:-:S08]  /*3860*/  UMOV UR20, UR19 ;  /* 0x0000001300147c82 */ /* 0x000fd00008000000 */
[----:B------:R4:W-:Y:S01]  /*3870*/  UTCBAR.2CTA.MULTICAST [UR10], URZ, UR12 ;  /* 0x000000ff0a0073e9 */ /* 0x0009e2000820080c */
[----:B------:R-:W-:Y:S02]  /*3880*/  NOP ;  /* 0x0000000000007918 */ /* 0x000fe40000000000 */
.L_x_67:
[----:B------:R-:W-:Y:S01]  /*3890*/  UIADD3 UR22, UPT, UPT, UR22, 0x1, URZ ;  /* 0x0000000116167890 */ /* 0x000fe2000fffe0ff */
[----:B------:R-:W-:-:S03]  /*38a0*/  ISETP.NE.AND P0, PT, R8, 0x2, PT ;  /* 0x000000020800780c */ /* 0x000fc60003f05270 */
[----:B------:R-:W-:Y:S01]  /*38b0*/  UISETP.NE.AND UP0, UPT, UR22, 0x4, UPT ;  /* 0x000000041600788c */ /* 0x000fe2000bf05270 */
[----:B-12---:R-:W-:Y:S02]  /*38c0*/  SEL R0, RZ, 0x1, P0 ;  /* 0x00000001ff007807 */ /* 0x006fe40000000000 */
[----:B------:R-:W-:Y:S01]  /*38d0*/  SEL R8, R8, RZ, P0 ;  /* 0x000000ff08087207 */ /* 0x000fe20000000000 */
[----:B------:R-:W-:Y:S01]  /*38e0*/  USEL UR6, URZ, 0x1, UP0 ;  /* 0x00000001ff067887 */ /* 0x000fe20008000000 */
[----:B------:R-:W-:Y:S01]  /*38f0*/  LOP3.LUT R3, R3, R0, RZ, 0x3c, !PT ;  /* 0x0000000003037212 */ /* 0x000fe200078e3cff */
[----:B------:R-:W-:-:S04]  /*3900*/  USEL UR22, UR22, URZ, UP0 ;  /* 0x000000ff16167287 */ /* 0x000fc80008000000 */
[----:B------:R-:W-:Y:S01]  /*3910*/  LOP3.LUT R9, R9, UR6, RZ, 0x3c, !PT ;  /* 0x0000000609097c12 */ /* 0x000fe2000f8e3cff */
[----:B------:R-:W-:Y:S07]  /*3920*/  @P1 BRA `(.L_x_73) ;  /* 0xfffffff800b01947 */ /* 0x000fee000383ffff */
[----:B------:R-:W1:Y:S01]  /*3930*/  S2UR UR6, SR_CgaCtaId ;  /* 0x00000000000679c3 */ /* 0x000e620000008800 */
[----:B------:R-:W-:Y:S01]  /*3940*/  ELECT P0, URZ, PT ;  /* 0x0000000000ff782f */ /* 0x000fe20003800000 */
[----:B------:R-:W-:Y:S01]  /*3950*/  HFMA2 R0, -RZ, RZ, 0, 5.9604644775390625e-08 ;  /* 0x00000001ff007431 */ /* 0x000fe200000001ff */
[----:B------:R-:W-:-:S05]  /*3960*/  UMOV UR7, 0x40 ;  /* 0x0000004000077882 */ /* 0x000fca0000000000 */
[----:B------:R-:W-:Y:S01]  /*3970*/  UVIRTCOUNT.DEALLOC.SMPOOL 0x80 ;  /* 0x000000800000784c */ /* 0x000fe20000000000 */
[----:B------:R-:W-:Y:S02]  /*3980*/  UISETP.NE.AND UP0, UPT, UR5, URZ, UPT ;  /* 0x000000ff0500728c */ /* 0x000fe4000bf05270 */
[----:B-1----:R-:W-:-:S09]  /*3990*/  ULEA UR6, UR6, UR7, 0x18 ;  /* 0x0000000706067291 */ /* 0x002fd2000f8ec0ff */
[----:B------:R1:W-:Y:S01]  /*39a0*/  @P0 STS.U8 [UR6+0x1c], R0 ;  /* 0x00001c00ff000988 */ /* 0x0003e20008000006 */
[----:B------:R-:W-:Y:S05]  /*39b0*/  BRA.U UP0, `(.L_x_74) ;  /* 0x0000000100a07547 */ /* 0x000fea000b800000 */
[----:B------:R-:W-:Y:S01]  /*39c0*/  UIADD3 UR5, UPT, UPT, UR8, 0x90, URZ ;  /* 0x0000009008057890 */ /* 0x000fe2000fffe0ff */
[----:B------:R-:W-:-:S03]  /*39d0*/  SHF.L.U32 R3, R9, 0x1f, RZ ;  /* 0x0000001f09037819 */ /* 0x000fc600000006ff */
[----:B------:R-:W-:-:S09]  /*39e0*/  ULEA UR7, UR22, UR5, 0x3 ;  /* 0x0000000516077291 */ /* 0x000fd2000f8e18ff */
[----:B------:R-:W2:Y:S02]  /*39f0*/  SYNCS.PHASECHK.TRANS64.TRYWAIT P0, [UR7], R3 ;  /* 0x00000003ff0075a7 */ /* 0x000ea40008001107 */
[----:B--2---:R-:W-:Y:S05]  /*3a00*/  @!P0 BRA `(.L_x_75) ;  /* 0x0000003000ac8947 */ /* 0x004fea0003800000 */
.L_x_133:
[----:B------:R-:W-:-:S04]  /*3a10*/  UIADD3 UR9, UPT, UPT, UR22, 0x1, URZ ;  /* 0x0000000116097890 */ /* 0x000fc8000fffe0ff */
[----:B------:R-:W-:-:S04]  /*3a20*/  UISETP.NE.AND UP1, UPT, UR9, 0x4, UPT ;  /* 0x000000040900788c */ /* 0x000fc8000bf25270 */
[----:B----4-:R-:W-:Y:S02]  /*3a30*/  USEL UR10, URZ, 0x1, UP1 ;  /* 0x00000001ff0a7887 */ /* 0x010fe40008800000 */
[----:B------:R-:W-:-:S04]  /*3a40*/  USEL UR9, UR9, URZ, UP1 ;  /* 0x000000ff09097287 */ /* 0x000fc80008800000 */
[----:B------:R-:W-:Y:S01]  /*3a50*/  ULEA UR7, UR9, UR5, 0x3 ;  /* 0x0000000509077291 */ /* 0x000fe2000f8e18ff */
[----:B------:R-:W-:-:S04]  /*3a60*/  LOP3.LUT R2, R9, UR10, RZ, 0x3c, !PT ;  /* 0x0000000a09027c12 */ /* 0x000fc8000f8e3cff */
[----:B-1----:R-:W-:-:S04]  /*3a70*/  SHF.L.U32 R3, R2, 0x1f, RZ ;  /* 0x0000001f02037819 */ /* 0x002fc800000006ff */
[----:B------:R-:W1:Y:S02]  /*3a80*/  SYNCS.PHASECHK.TRANS64.TRYWAIT P0, [UR7], R3 ;  /* 0x00000003ff0075a7 */ /* 0x000e640008001107 */
[----:B-1----:R-:W-:Y:S05]  /*3a90*/  @!P0 BRA `(.L_x_76) ;  /* 0x0000003000a08947 */ /* 0x002fea0003800000 */
.L_x_135:
        /* <DEDUP_REMOVED lines=9> */
.L_x_137:
[----:B------:R-:W-:-:S04]  /*3b30*/  UIADD3 UR9, UPT, UPT, UR9, 0x1, URZ ;  /* 0x0000000109097890 */ /* 0x000fc8000fffe0ff */
[----:B------:R-:W-:-:S04]  /*3b40*/  UISETP.NE.AND UP1, UPT, UR9, 0x4, UPT ;  /* 0x000000040900788c */ /* 0x000fc8000bf25270 */
[----:B------:R-:W-:Y:S02]  /*3b50*/  USEL UR7, URZ, 0x1, UP1 ;  /* 0x00000001ff077887 */ /* 0x000fe40008800000 */
[----:B------:R-:W-:-:S04]  /*3b60*/  USEL UR9, UR9, URZ, UP1 ;  /* 0x000000ff09097287 */ /* 0x000fc80008800000 */
[----:B------:R-:W-:Y:S01]  /*3b70*/  ULEA UR9, UR9, UR5, 0x3 ;  /* 0x0000000509097291 */ /* 0x000fe2000f8e18ff */
[----:B-1----:R-:W-:-:S04]  /*3b80*/  LOP3.LUT R3, R2, UR7, RZ, 0x3c, !PT ;  /* 0x0000000702037c12 */ /* 0x002fc8000f8e3cff */
[----:B------:R-:W-:Y:S01]  /*3b90*/  SHF.L.U32 R3, R3, 0x1f, RZ ;  /* 0x0000001f03037819 */ /* 0x000fe200000006ff */
[----:B------:R-:W-:-:S04]  /*3ba0*/  IMAD.U32 R0, RZ, RZ, UR9 ;  /* 0x00000009ff007e24 */ /* 0x000fc8000f8e00ff */
[----:B------:R1:W2:Y:S03]  /*3bb0*/  SYNCS.PHASECHK.TRANS64.TRYWAIT P0, [R0+URZ], R3 ;  /* 0x00000003000075a7 */ /* 0x0002a600080011ff */
[----:B--2---:R-:W-:Y:S05]  /*3bc0*/  @!P0 NANOSLEEP.SYNCS 0x989680 ;  /* 0x009896800000895d */ /* 0x004fea0003900000 */
[----:B------:R-:W2:Y:S02]  /*3bd0*/  @!P0 SYNCS.PHASECHK.TRANS64 P0, [R0+URZ], R3 ;  /* 0x00000003000085a7 */ /* 0x000ea400080010ff */
[----:B--2---:R-:W-:Y:S05]  /*3be0*/  @P0 BRA `(.L_x_78) ;  /* 0x0000000000200947 */ /* 0x004fea0003800000 */
.L_x_79:
[----:B--2---:R2:W4:Y:S02]  /*3bf0*/  SYNCS.PHASECHK.TRANS64.TRYWAIT P0, [R0+URZ], R3 ;  /* 0x00000003000075a7 */ /* 0x00452400080011ff */
[----:B----4-:R-:W-:Y:S05]  /*3c00*/  @!P0 NANOSLEEP.SYNCS 0x989680 ;  /* 0x009896800000895d */ /* 0x010fea0003900000 */
[----:B------:R-:W4:Y:S02]  /*3c10*/  @!P0 SYNCS.PHASECHK.TRANS64 P0, [R0+URZ], R3 ;  /* 0x00000003000085a7 */ /* 0x000f2400080010ff */
[----:B----4-:R-:W-:Y:S05]  /*3c20*/  @!P0 BRA `(.L_x_79) ;  /* 0xfffffffc00f08947 */ /* 0x010fea000383ffff */
[----:B------:R-:W-:Y:S05]  /*3c30*/  BRA `(.L_x_78) ;  /* 0x00000000000c7947 */ /* 0x000fea0003800000 */
.L_x_74:
[----:B------:R-:W-:-:S04]  /*3c40*/  UIADD3 UR5, UPT, UPT, UR8, 0xd0, URZ ;  /* 0x000000d008057890 */ /* 0x000fc8000fffe0ff */
[----:B------:R-:W-:-:S09]  /*3c50*/  UPRMT UR5, UR4, 0x654, UR5 ;  /* 0x0000065404057896 */ /* 0x000fd20008000005 */
[----:B------:R-:W-:Y:S03]  /*3c60*/  SYNCS.ARRIVE.TRANS64.RED.A1T0 RZ, [UR5], RZ ;  /* 0x000000ffffff79a7 */ /* 0x000fe60008100405 */
.L_x_78:
[----:B-12---:R-:W-:Y:S01]  /*3c70*/  SHF.L.U32 R3, RZ, 0x1f, RZ ;  /* 0x0000001fff037819 */ /* 0x006fe200000006ff */
[----:B------:R-:W-:Y:S01]  /*3c80*/  UIADD3 UR5, UPT, UPT, UR8, 0xd0, URZ ;  /* 0x000000d008057890 */ /* 0x000fe2000fffe0ff */
[----:B------:R-:W-:Y:S02]  /*3c90*/  PLOP3.LUT P0, PT, PT, PT, UP0, 0x80, 0x8 ;  /* 0x000000000008781c */ /* 0x000fe40003f0f008 */
[----:B------:R-:W1:Y:S02]  /*3ca0*/  SYNCS.PHASECHK.TRANS64.TRYWAIT P1, [UR8+0xd0], R3 ;  /* 0x0000d003ff0075a7 */ /* 0x000e640008021108 */
[----:B-1----:R-:W-:Y:S09]  /*3cb0*/  @!P1 BRA `(.L_x_80) ;  /* 0x0000003000489947 */ /* 0x002ff20003800000 */
.L_x_139:
[----:B------:R-:W-:Y:S01]  /*3cc0*/  @!UP0 UPRMT UR5, UR4, 0x654, UR5 ;  /* 0x0000065404058896 */ /* 0x000fe20008000005 */
[----:B------:R-:W-:Y:S02]  /*3cd0*/  UMOV UR8, 0xffff ;  /* 0x0000ffff00087882 */ /* 0x000fe40000000000 */
[----:B------:R-:W-:-:S06]  /*3ce0*/  UMOV UR4, 0x1 ;  /* 0x0000000100047882 */ /* 0x000fcc0000000000 */
[----:B------:R-:W-:Y:S01]  /*3cf0*/  @!P0 SYNCS.ARRIVE.TRANS64.RED.A1T0 RZ, [UR5], RZ ;  /* 0x000000ffffff89a7 */ /* 0x000fe20008100405 */
[----:B------:R-:W-:Y:S01]  /*3d00*/  NOP ;  /* 0x0000000000007918 */ /* 0x000fe20000000000 */
[----:B-1----:R-:W1:Y:S01]  /*3d10*/  LDS R0, [UR6+0x14] ;  /* 0x00001406ff007984 */ /* 0x002e620008000800 */
[----:B------:R-:W-:-:S04]  /*3d20*/  ULOP3.LUT UR5, UR24, 0xffff, URZ, 0xc0, !UPT ;  /* 0x0000ffff18057892 */ /* 0x000fc8000f8ec0ff */
[----:B------:R-:W-:-:S04]  /*3d30*/  USHF.R.U32.HI UR5, URZ, 0x5, UR5 ;  /* 0x00000005ff057899 */ /* 0x000fc80008011605 */
[----:B------:R-:W-:Y:S02]  /*3d40*/  USHF.L.U32 UR8, UR8, UR5, URZ ;  /* 0x0000000508087299 */ /* 0x000fe400080006ff */
[----:B------:R-:W-:-:S04]  /*3d50*/  USHF.L.U32 UR4, UR4, UR5, URZ ;  /* 0x0000000504047299 */ /* 0x000fc800080006ff */
[----:B-1----:R-:W-:-:S04]  /*3d60*/  LOP3.LUT R0, R0, UR8, RZ, 0xc0, !PT ;  /* 0x0000000800007c12 */ /* 0x002fc8000f8ec0ff */
[----:B------:R-:W-:-:S13]  /*3d70*/  ISETP.NE.AND P0, PT, R0, UR8, PT ;  /* 0x0000000800007c0c */ /* 0x000fda000bf05270 */
[----:B------:R-:W-:Y:S05]  /*3d80*/  @P0 BRA `(.L_x_81) ;  /* 0x0000000000580947 */ /* 0x000fea0003800000 */
[----:B------:R-:W1:Y:S02]  /*3d90*/  LDS R0, [UR6+0x18] ;  /* 0x00001806ff007984 */ /* 0x000e640008000800 */
[----:B-1----:R-:W-:-:S04]  /*3da0*/  LOP3.LUT R0, R0, UR4, RZ, 0xc0, !PT ;  /* 0x0000000400007c12 */ /* 0x002fc8000f8ec0ff */
[----:B------:R-:W-:-:S13]  /*3db0*/  ISETP.NE.AND P0, PT, R0, UR4, PT ;  /* 0x0000000400007c0c */ /* 0x000fda000bf05270 */
[----:B------:R-:W-:Y:S05]  /*3dc0*/  @P0 BRA `(.L_x_82) ;  /* 0x00000000003c0947 */ /* 0x000fea0003800000 */
[----:B------:R-:W1:Y:S01]  /*3dd0*/  S2R R2, SR_LANEID ;  /* 0x0000000000027919 */ /* 0x000e620000000000 */
[----:B------:R-:W-:Y:S01]  /*3de0*/  ULOP3.LUT UR8, URZ, UR8, URZ, 0x33, !UPT ;  /* 0x00000008ff087292 */ /* 0x000fe2000f8e33ff */
[----:B------:R-:W-:Y:S01]  /*3df0*/  LOP3.LUT R4, RZ, UR4, RZ, 0x33, !PT ;  /* 0x00000004ff047c12 */ /* 0x000fe2000f8e33ff */
[----:B------:R-:W-:Y:S02]  /*3e00*/  VOTEU.ANY UR7, UPT, PT ;  /* 0x0000000000077886 */ /* 0x000fe400038e0100 */
[----:B------:R-:W-:Y:S01]  /*3e10*/  UFLO.U32 UR7, UR7 ;  /* 0x00000007000772bd */ /* 0x000fe200080e0000 */
[----:B------:R-:W2:Y:S01]  /*3e20*/  REDUX UR4, R4 ;  /* 0x00000000040473c4 */ /* 0x000ea20000000000 */
[----:B------:R-:W-:-:S06]  /*3e30*/  IMAD.U32 R0, RZ, RZ, UR8 ;  /* 0x00000008ff007e24 */ /* 0x000fcc000f8e00ff */
[----:B------:R1:W-:Y:S01]  /*3e40*/  UTCATOMSWS.AND URZ, UR8 ;  /* 0x0000000800ff79e3 */ /* 0x0003e20008000000 */
[----:B------:R-:W3:Y:S01]  /*3e50*/  REDUX UR5, R0 ;  /* 0x00000000000573c4 */ /* 0x000ee20000000000 */
[----:B-1----:R-:W-:Y:S01]  /*3e60*/  ISETP.EQ.U32.AND P0, PT, R2, UR7, PT ;  /* 0x0000000702007c0c */ /* 0x002fe2000bf02070 */
[----:B--2---:R-:W-:Y:S01]  /*3e70*/  IMAD.U32 R2, RZ, RZ, UR4 ;  /* 0x00000004ff027e24 */ /* 0x004fe2000f8e00ff */
[----:B---3--:R-:W-:-:S11]  /*3e80*/  MOV R3, UR5 ;  /* 0x0000000500037c02 */ /* 0x008fd60008000f00 */
[----:B------:R1:W-:Y:S04]  /*3e90*/  @P0 ATOMS.AND RZ, [UR6+0x14], R3 ;  /* 0x00001403ffff098c */ /* 0x0003e8000a800006 */
[----:B------:R1:W-:Y:S01]  /*3ea0*/  @P0 ATOMS.AND RZ, [UR6+0x18], R2 ;  /* 0x00001802ffff098c */ /* 0x0003e2000a800006 */
[----:B------:R-:W-:Y:S05]  /*3eb0*/  BRA `(.L_x_83) ;  /* 0x0000000000147947 */ /* 0x000fea0003800000 */
.L_x_82:
[----:B------:R-:W-:Y:S02]  /*3ec0*/  MOV R2, 0x3ee0 ;  /* 0x00003ee000027802 */ /* 0x000fe40000000f00 */
[----:B---345:R-:W-:Y:S05]  /*3ed0*/  CALL.REL.NOINC `($__internal_0_$__cuda_sm10x_tcgen05_guardrail_trap_col_being_dealloced_not_returned_by_alloc) ;  /* 0x00000030005c7944 */ /* 0x038fea0003c00000 */
[----:B------:R-:W-:Y:S05]  /*3ee0*/  BRA `(.L_x_83) ;  /* 0x0000000000087947 */ /* 0x000fea0003800000 */
.L_x_81:
[----:B------:R-:W-:Y:S02]  /*3ef0*/  MOV R2, 0x3f10 ;  /* 0x00003f1000027802 */ /* 0x000fe40000000f00 */
[----:B---345:R-:W-:Y:S05]  /*3f00*/  CALL.REL.NOINC `($__internal_2_$__cuda_sm10x_tcgen05_guardrail_trap_unallocated_columns_being_dealloced) ;  /* 0x0000003000687944 */ /* 0x038fea0003c00000 */
.L_x_83:
[----:B------:R-:W-:Y:S01]  /*3f10*/  NOP ;  /* 0x0000000000007918 */ /* 0x000fe20000000000 */
[----:B----4-:R-:W-:Y:S05]  /*3f20*/  EXIT ;  /* 0x000000000000794d */ /* 0x010fea0003800000 */
.L_x_54:
[----:B------:R-:W-:-:S09]  /*3f30*/  UISETP.NE.OR UP5, UPT, UR10, 0x3, !UP5 ;  /* 0x000000030a00788c */ /* 0x000fd2000efa5670 */
[----:B------:R-:W-:Y:S05]  /*3f40*/  BRA.U UP5, `(.L_x_84) ;  /* 0x0000000905c87547 */ /* 0x000fea000b800000 */
[----:B------:R-:W1:Y:S01]  /*3f50*/  LDC R0, c[0x0][0xb30] ;  /* 0x0002cc00ff007b82 */ /* 0x000e620000000800 */
[----:B------:R-:W2:Y:S01]  /*3f60*/  LDCU.64 UR8, c[0x0][0x888] ;  /* 0x00011100ff0877ac */ /* 0x000ea20008000a00 */
[----:B------:R-:W-:Y:S01]  /*3f70*/  IMAD.MOV.U32 R30, RZ, RZ, 0x1 ;  /* 0x00000001ff1e7424 */ /* 0x000fe200078e00ff */
[----:B------:R-:W-:Y:S01]  /*3f80*/  CS2R R28, SRZ ;  /* 0x00000000001c7805 */ /* 0x000fe2000001ff00 */
[----:B------:R-:W-:Y:S01]  /*3f90*/  IMAD.MOV.U32 R25, RZ, RZ, 0x1000 ;  /* 0x00001000ff197424 */ /* 0x000fe200078e00ff */
[----:B------:R-:W3:Y:S03]  /*3fa0*/  LDCU.64 UR4, c[0x0][0x890] ;  /* 0x00011200ff0477ac */ /* 0x000ee60008000a00 */
[----:B------:R-:W4:Y:S01]  /*3fb0*/  LDC R19, c[0x0][0x370] ;  /* 0x0000dc00ff137b82 */ /* 0x000f220000000800 */
[----:B------:R-:W-:Y:S01]  /*3fc0*/  UMOV UR6, 0x400 ;  /* 0x0000040000067882 */ /* 0x000fe20000000000 */
[----:B------:R-:W-:-:S02]  /*3fd0*/  UPLOP3.LUT UP1, UPT, UPT, UPT, UPT, 0x40, 0x4 ;  /* 0x000000000004789c */ /* 0x000fc40003f2e870 */
[----:B------:R-:W-:-:S04]  /*3fe0*/  ULEA UR6, UR37, UR6, 0x18 ;  /* 0x0000000625067291 */ /* 0x000fc8000f8ec0ff */
[----:B------:R-:W4:Y:S01]  /*3ff0*/  LDC R2, c[0x0][0xb0c] ;  /* 0x0002c300ff027b82 */ /* 0x000f220000000800 */
[----:B--2---:R-:W-:Y:S02]  /*4000*/  UISETP.NE.U32.AND UP2, UPT, UR8, URZ, UPT ;  /* 0x000000ff0800728c */ /* 0x004fe4000bf45070 */
[----:B------:R-:W-:Y:S02]  /*4010*/  UIADD3 UR8, UPT, UPT, UR6, 0x30, URZ ;  /* 0x0000003006087890 */ /* 0x000fe4000fffe0ff */
[----:B---3--:R-:W-:-:S03]  /*4020*/  UISETP.NE.U32.AND UP3, UPT, UR4, URZ, UPT ;  /* 0x000000ff0400728c */ /* 0x008fc6000bf65070 */
[----:B------:R-:W2:Y:S01]  /*4030*/  LDC R18, c[0x0][0xb20] ;  /* 0x0002c800ff127b82 */ /* 0x000ea20000000800 */
[----:B-1----:R-:W-:Y:S01]  /*4040*/  ISETP.NE.AND P1, PT, R0, 0x1, PT ;  /* 0x000000010000780c */ /* 0x002fe20003f25270 */
[----:B------:R-:W-:Y:S02]  /*4050*/  UISETP.NE.AND.EX UP2, UPT, UR9, URZ, UPT, UP2 ;  /* 0x000000ff0900728c */ /* 0x000fe4000bf45320 */
[----:B------:R-:W-:Y:S02]  /*4060*/  UPRMT UR37, UR37, 0x654, UR8 ;  /* 0x0000065425257896 */ /* 0x000fe40008000008 */
[----:B------:R-:W-:Y:S02]  /*4070*/  UISETP.NE.AND.EX UP3, UPT, UR5, URZ, UPT, UP3 ;  /* 0x000000ff0500728c */ /* 0x000fe4000bf65330 */
[----:B------:R-:W1:Y:S08]  /*4080*/  LDC.64 R32, c[0x0][0x348] ;  /* 0x0000d200ff207b82 */ /* 0x000e700000000a00 */
[----:B------:R-:W3:Y:S08]  /*4090*/  LDC.64 R16, c[0x0][0xb10] ;  /* 0x0002c400ff107b82 */ /* 0x000ef00000000a00 */
[----:B------:R-:W1:Y:S08]  /*40a0*/  LDC.64 R6, c[0x0][0xb18] ;  /* 0x0002c600ff067b82 */ /* 0x000e700000000a00 */
[----:B------:R-:W1:Y:S08]  /*40b0*/  LDC.64 R4, c[0x0][0xb28] ;  /* 0x0002ca00ff047b82 */ /* 0x000e700000000a00 */
[----:B--2-4-:R-:W1:Y:S02]  /*40c0*/  LDC R24, c[0x0][0x374] ;  /* 0x0000dd00ff187b82 */ /* 0x014e640000000800 */
.L_x_92:
[C---:B------:R-:W-:Y:S02]  /*40d0*/  LEA R0, R29.reuse, UR6, 0x3 ;  /* 0x000000061d007c11 */ /* 0x040fe4000f8e18ff */
[----:B------:R-:W-:Y:S02]  /*40e0*/  SHF.L.U32 R3, R28, 0x1f, RZ ;  /* 0x0000001f1c037819 */ /* 0x000fe400000006ff */
[----:B------:R-:W-:Y:S02]  /*40f0*/  LEA R20, R29, UR6, 0x4 ;  /* 0x000000061d147c11 */ /* 0x000fe4000f8e20ff */
[----:B--2---:R-:W2:Y:S02]  /*4100*/  SYNCS.PHASECHK.TRANS64.TRYWAIT P0, [R0+URZ+0x50], R3 ;  /* 0x00005003000075a7 */ /* 0x004ea400080011ff */
[----:B--2---:R-:W-:Y:S05]  /*4110*/  @!P0 BRA `(.L_x_85) ;  /* 0x0000002c00488947 */ /* 0x004fea0003800000 */
.L_x_140:
[----:B------:R-:W-:Y:S01]  /*4120*/  ISETP.GE.AND P0, PT, R40, 0x1, PT ;  /* 0x000000012800780c */ /* 0x000fe20003f06270 */
[----:B------:R-:W4:Y:S01]  /*4130*/  LDS.128 R20, [R20+0xe0] ;  /* 0x0000e00014147984 */ /* 0x000f220000000c00 */
[----:B------:R-:W-:Y:S01]  /*4140*/  ISETP.NE.U32.AND P4, PT, RZ, UR4, PT ;  /* 0x00000004ff007c0c */ /* 0x000fe2000bf85070 */
[----:B--2---:R-:W-:Y:S01]  /*4150*/  VIADD R0, R0, 0x60 ;  /* 0x0000006000007836 */ /* 0x004fe20000000000 */
[----:B------:R-:W-:Y:S02]  /*4160*/  SHF.L.U32 R26, R30, 0x1f, RZ ;  /* 0x0000001f1e1a7819 */ /* 0x000fe400000006ff */
[----:B------:R-:W-:Y:S02]  /*4170*/  ISETP.NE.AND.EX P4, PT, RZ, UR5, PT, P4 ;  /* 0x00000005ff007c0c */ /* 0x000fe4000bf85340 */
[----:B------:R-:W-:Y:S01]  /*4180*/  PRMT R0, RZ, 0x654, R0 ;  /* 0x00000654ff007816 */ /* 0x000fe20000000000 */
[----:B------:R-:W-:Y:S01]  /*4190*/  @!PT LDS RZ, [RZ] ;  /* 0x00000000fffff984 */ /* 0x000fe20000000800 */
[----:B------:R-:W-:Y:S01]  /*41a0*/  @!PT LDS RZ, [RZ] ;  /* 0x00000000fffff984 */ /* 0x000fe20000000800 */
[----:B------:R-:W-:Y:S01]  /*41b0*/  @!PT LDS RZ, [RZ] ;  /* 0x00000000fffff984 */ /* 0x000fe20000000800 */
[----:B------:R-:W-:Y:S01]  /*41c0*/  @!PT LDS RZ, [RZ] ;  /* 0x00000000fffff984 */ /* 0x000fe20000000800 */
[----:B------:R2:W-:Y:S06]  /*41d0*/  MEMBAR.ALL.CTA ;  /* 0x0000000000007992 */ /* 0x0005ec0000008000 */
[----:B--2---:R-:W2:Y:S02]  /*41e0*/  FENCE.VIEW.ASYNC.S ;  /* 0x00000000000073c6 */ /* 0x004ea40000000000 */
[----:B--2---:R2:W-:Y:S01]  /*41f0*/  SYNCS.ARRIVE.TRANS64.RED.A1T0 RZ, [R0+URZ], RZ ;  /* 0x000000ff00ff79a7 */ /* 0x0045e200081004ff */
[----:B----4-:R-:W-:Y:S11]  /*4200*/  LOP3.LUT P3, RZ, R22, 0x1, RZ, 0xc0, !PT ;  /* 0x0000000116ff7812 */ /* 0x010ff6000786c0ff */
[----:B------:R-:W-:Y:S02]  /*4210*/  @!UPT UIADD3 URZ, UPT, UPT, URZ, URZ, URZ ;  /* 0x000000fffffff290 */ /* 0x000fe4000fffe0ff */
[----:B------:R-:W-:Y:S02]  /*4220*/  @P3 MOV R13, R20 ;  /* 0x00000014000d3202 */ /* 0x000fe40000000f00 */
[----:B------:R-:W-:Y:S01]  /*4230*/  @P3 LOP3.LUT R8, R21, 0xffff, RZ, 0xc0, !PT ;  /* 0x0000ffff15083812 */ /* 0x000fe200078ec0ff */
[----:B--2---:R-:W-:Y:S06]  /*4240*/  @!P0 BRA `(.L_x_86) ;  /* 0x0000000000a48947 */ /* 0x004fec0003800000 */
[----:B-1----:R-:W-:Y:S01]  /*4250*/  IMAD.HI.U32 R31, R24, R7, RZ ;  /* 0x00000007181f7227 */ /* 0x002fe200078e00ff */
[----:B------:R-:W-:Y:S02]  /*4260*/  ISETP.NE.AND P0, PT, R6, 0x1, PT ;  /* 0x000000010600780c */ /* 0x000fe40003f05270 */
[----:B------:R-:W-:Y:S01]  /*4270*/  ISETP.NE.AND P2, PT, R40, 0x1, PT ;  /* 0x000000012800780c */ /* 0x000fe20003f45270 */
[----:B---3--:R-:W-:Y:S01]  /*4280*/  IMAD.HI.U32 R34, R19, R16, RZ ;  /* 0x0000001013227227 */ /* 0x008fe200078e00ff */
[----:B------:R-:W-:Y:S02]  /*4290*/  SHF.R.U32.HI R31, RZ, R18, R31 ;  /* 0x00000012ff1f7219 */ /* 0x000fe4000001161f */
[----:B------:R-:W-:Y:S01]  /*42a0*/  ISETP.NE.AND P5, PT, R2, 0x1, PT ;  /* 0x000000010200780c */ /* 0x000fe20003fa5270 */
[----:B------:R-:W-:Y:S01]  /*42b0*/  IMAD.HI.U32 R36, R13, R16, RZ ;  /* 0x000000100d247227 */ /* 0x000fe200078e00ff */
[----:B------:R-:W-:Y:S02]  /*42c0*/  SHF.R.U32.HI R34, RZ, R17, R34 ;  /* 0x00000011ff227219 */ /* 0x000fe40000011622 */
[----:B------:R-:W-:Y:S01]  /*42d0*/  SEL R3, R24, R31, !P0 ;  /* 0x0000001f18037207 */ /* 0x000fe20004000000 */
[C---:B------:R-:W-:Y:S01]  /*42e0*/  IMAD.HI.U32 R31, R8.reuse, R7, RZ ;  /* 0x00000007081f7227 */ /* 0x040fe200078e00ff */
[----:B------:R-:W-:Y:S02]  /*42f0*/  SEL R11, R19, R34, !P5 ;  /* 0x00000022130b7207 */ /* 0x000fe40006800000 */
[----:B------:R-:W-:Y:S01]  /*4300*/  SHF.R.U32.HI R36, RZ, R17, R36 ;  /* 0x00000011ff247219 */ /* 0x000fe20000011624 */
[----:B------:R-:W-:Y:S01]  /*4310*/  IMAD.HI.U32 R38, R3, R4, RZ ;  /* 0x0000000403267227 */ /* 0x000fe200078e00ff */
[----:B------:R-:W-:Y:S03]  /*4320*/  SHF.R.U32.HI R31, RZ, R18, R31 ;  /* 0x00000012ff1f7219 */ /* 0x000fe6000001161f */
[----:B------:R-:W-:Y:S01]  /*4330*/  IMAD.HI.U32 R34, R11, R4, RZ ;  /* 0x000000040b227227 */ /* 0x000fe200078e00ff */
[----:B------:R-:W-:Y:S02]  /*4340*/  @P2 SHF.R.U32.HI R3, RZ, R5, R38 ;  /* 0x00000005ff032219 */ /* 0x000fe40000011626 */
[----:B------:R-:W-:Y:S02]  /*4350*/  SEL R9, R8, R31, !P0 ;  /* 0x0000001f08097207 */ /* 0x000fe40004000000 */
[----:B------:R-:W-:Y:S01]  /*4360*/  @P2 SHF.R.U32.HI R11, RZ, R5, R34 ;  /* 0x00000005ff0b2219 */ /* 0x000fe20000011622 */
[C---:B------:R-:W-:Y:S01]  /*4370*/  IMAD R10, R40.reuse, R3, RZ ;  /* 0x00000003280a7224 */ /* 0x040fe200078e02ff */
[----:B------:R-:W-:Y:S01]  /*4380*/  SEL R3, R13, R36, !P5 ;  /* 0x000000240d037207 */ /* 0x000fe20006800000 */
[C---:B------:R-:W-:Y:S03]  /*4390*/  IMAD.HI.U32 R14, R9.reuse, R4, RZ ;  /* 0x00000004090e7227 */ /* 0x040fe600078e00ff */
[----:B------:R-:W-:Y:S01]  /*43a0*/  ISETP.GE.AND P0, PT, R9, R10, PT ;  /* 0x0000000a0900720c */ /* 0x000fe20003f06270 */
[C---:B------:R-:W-:Y:S01]  /*43b0*/  IMAD R12, R40.reuse, R11, RZ ;  /* 0x0000000b280c7224 */ /* 0x040fe200078e02ff */
[-C--:B------:R-:W-:Y:S04]  /*43c0*/  SHF.R.U32.HI R14, RZ, R5.reuse, R14 ;  /* 0x00000005ff0e7219 */ /* 0x080fe8000001160e */
[----:B------:R-:W-:Y:S02]  /*43d0*/  ISETP.GE.OR P0, PT, R3, R12, P0 ;  /* 0x0000000c0300720c */ /* 0x000fe40000706670 */
[----:B------:R-:W-:Y:S05]  /*43e0*/  SEL R15, R9, R14, !P2 ;  /* 0x0000000e090f7207 */ /* 0x000fea0005000000 */
[----:B------:R-:W-:Y:S04]  /*43f0*/  IMAD.MOV R14, RZ, RZ, -R15 ;  /* 0x000000ffff0e7224 */ /* 0x000fe800078e0a0f */
[----:B------:R-:W-:Y:S02]  /*4400*/  IMAD R14, R40, R14, R9 ;  /* 0x0000000e280e7224 */ /* 0x000fe400078e0209 */
[C---:B------:R-:W-:Y:S05]  /*4410*/  @!P0 IMAD.HI.U32 R10, R3.reuse, R4, RZ ;  /* 0x00000004030a8227 */ /* 0x040fea00078e00ff */
[----:B------:R-:W-:Y:S04]  /*4420*/  @!P0 SHF.R.U32.HI R10, RZ, R5, R10 ;  /* 0x00000005ff0a8219 */ /* 0x000fe8000001160a */
[----:B------:R-:W-:Y:S01]  /*4430*/  @!P0 SEL R0, R3, R10, !P2 ;  /* 0x0000000a03008207 */ /* 0x000fe20005000000 */
[----:B------:R-:W-:Y:S03]  /*4440*/  IMAD.MOV R10, RZ, RZ, -R3 ;  /* 0x000000ffff0a7224 */ /* 0x000fe600078e0a03 */
[----:B------:R-:W-:Y:S01]  /*4450*/  @!P0 IADD3 R15, PT, PT, R15, -R0, RZ ;  /* 0x800000000f0f8210 */ /* 0x000fe20007ffe0ff */
[----:B------:R-:W-:Y:S01]  /*4460*/  @!P0 IMAD R0, R11, R14, R0 ;  /* 0x0000000e0b008224 */ /* 0x000fe200078e0200 */
[----:B------:R-:W-:Y:S01]  /*4470*/  IADD3 R11, PT, PT, -R9, RZ, RZ ;  /* 0x000000ff090b7210 */ /* 0x000fe20007ffe1ff */
[----:B------:R-:W-:Y:S02]  /*4480*/  IMAD R13, R2, R10, R13 ;  /* 0x0000000a020d7224 */ /* 0x000fe400078e020d */
[----:B------:R-:W-:Y:S02]  /*4490*/  @!P0 IMAD R9, R15, R40, R3 ;  /* 0x000000280f098224 */ /* 0x000fe400078e0203 */
[----:B------:R-:W-:Y:S02]  /*44a0*/  @!P0 IMAD.MOV.U32 R3, RZ, RZ, R0 ;  /* 0x000000ffff038224 */ /* 0x000fe400078e0000 */
[----:B------:R-:W-:Y:S02]  /*44b0*/  IMAD R8, R6, R11, R8 ;  /* 0x0000000b06087224 */ /* 0x000fe400078e0208 */
[----:B------:R-:W-:Y:S02]  /*44c0*/  IMAD R13, R3, R2, R13 ;  /* 0x00000002030d7224 */ /* 0x000fe400078e020d */
[----:B------:R-:W-:Y:S02]  /*44d0*/  IMAD R8, R9, R6, R8 ;  /* 0x0000000609087224 */ /* 0x000fe400078e0208 */
.L_x_86:
[----:B------:R-:W-:Y:S05]  /*44e0*/  BRA.U UP1, `(.L_x_87) ;  /* 0x0000000101107547 */ /* 0x000fea000b800000 */
[----:B------:R-:W-:Y:S04]  /*44f0*/  MOV R0, UR7 ;  /* 0x0000000700007c02 */ /* 0x000fe80008000f00 */
[----:B------:R-:W-:Y:S04]  /*4500*/  SHF.L.U32 R3, R0, 0x1f, RZ ;  /* 0x0000001f00037819 */ /* 0x000fe800000006ff */
[----:B------:R-:W2:Y:S02]  /*4510*/  SYNCS.PHASECHK.TRANS64.TRYWAIT P0, [UR6+0x48], R3 ;  /* 0x00004803ff0075a7 */ /* 0x000ea40008001106 */
[----:B--2---:R-:W-:Y:S05]  /*4520*/  @!P0 BRA `(.L_x_88) ;  /* 0x0000002800588947 */ /* 0x004fea0003800000 */
.L_x_87:
[----:B------:R-:W-:Y:S05]  /*4530*/  BRA.U !UP3, `(.L_x_89) ;  /* 0x000000010b347547 */ /* 0x000fea000b800000 */
[----:B------:R-:W-:Y:S01]  /*4540*/  UPLOP3.LUT UP0, UPT, UPT, UPT, UP2, 0x80, 0x8 ;  /* 0x000000000008789c */ /* 0x000fe20003f0f020 */
[----:B--2---:R-:W-:Y:S02]  /*4550*/  HFMA2 R0, -RZ, RZ, 0, 5.9604644775390625e-08 ;  /* 0x00000001ff007431 */ /* 0x004fe400000001ff */
[----:B------:R-:W-:Y:S03]  /*4560*/  IMAD.MOV.U32 R95, RZ, RZ, 0x1 ;  /* 0x00000001ff5f7424 */ /* 0x000fe600078e00ff */
[----:B------:R-:W-:Y:S05]  /*4570*/  PLOP3.LUT P0, PT, PT, PT, UP0, 0x80, 0x8 ;  /* 0x000000000008781c */ /* 0x000fea0003f0f008 */
[----:B------:R-:W2:Y:S01]  /*4580*/  @UP0 LDCU.64 UR10, c[0x0][0x888] ;  /* 0x00011100ff0a07ac */ /* 0x000ea20008000a00 */
[----:B------:R-:W-:Y:S07]  /*4590*/  @UP0 UIMAD UR8, UR36, UR4, URZ ;  /* 0x00000004240802a4 */ /* 0x000fee000f8e02ff */
[----:B------:R-:W-:Y:S01]  /*45a0*/  @!P0 PRMT R95, R0, 0x7610, R95 ;  /* 0x00007610005f8816 */ /* 0x000fe2000000005f */
[----:B--2---:R-:W-:Y:S03]  /*45b0*/  @UP0 UIMAD.WIDE UR10, UR8, 0x4, UR10 ;  /* 0x00000004080a08a5 */ /* 0x004fe6000f8e020a */
[----:B------:R-:W2:Y:S03]  /*45c0*/  @!UP0 LDCU UR8, c[0x0][0x880] ;  /* 0x00011000ff0887ac */ /* 0x000ea60008000800 */
[----:B------:R-:W-:Y:S01]  /*45d0*/  IMAD.U32 R10, RZ, RZ, UR10 ;  /* 0x0000000aff0a7e24 */ /* 0x000fe2000f8e00ff */
[----:B------:R-:W-:Y:S05]  /*45e0*/  MOV R11, UR11 ;  /* 0x0000000b000b7c02 */ /* 0x000fea0008000f00 */
[----:B-----5:R4:W5:Y:S02]  /*45f0*/  @P0 LDG.E R49, desc[UR40][R10.64] ;  /* 0x000000280a310981 */ /* 0x020964000c1e1900 */
[----:B--2-4-:R-:W-:Y:S07]  /*4600*/  @!P0 IMAD.U32 R49, RZ, RZ, UR8 ;  /* 0x00000008ff318e24 */ /* 0x014fee000f8e00ff */
.L_x_89:
[----:B-----5:R-:W-:Y:S01]  /*4610*/  @!P4 FSETP.EQ.AND P5, PT, R49, RZ, PT ;  /* 0x000000ff3100c20b */ /* 0x020fe20003fa2000 */
[----:B------:R-:W-:Y:S01]  /*4620*/  @!UPT UIADD3 URZ, UPT, UPT, URZ, URZ, URZ ;  /* 0x000000fffffff290 */ /* 0x000fe2000fffe0ff */
[----:B------:R-:W-:Y:S11]  /*4630*/  @!P4 BRA `(.L_x_90) ;  /* 0x000000000014c947 */ /* 0x000ff60003800000 */
[----:B------:R-:W-:Y:S02]  /*4640*/  LOP3.LUT P0, RZ, R95, 0xff, RZ, 0xc0, !PT ;  /* 0x000000ff5fff7812 */ /* 0x000fe4000780c0ff */
[----:B------:R-:W-:Y:S04]  /*4650*/  PLOP3.LUT P5, PT, PT, PT, UP0, 0x80, 0x8 ;  /* 0x000000000008781c */ /* 0x000fe80003faf008 */
[----:B------:R-:W-:Y:S07]  /*4660*/  PLOP3.LUT P5, PT, P5, PT, PT, 0x8, 0x80 ;  /* 0x000000000080781c */ /* 0x000fee0002fae170 */
[----:B------:R-:W-:Y:S11]  /*4670*/  @P0 FSETP.EQ.AND P5, PT, R49, RZ, PT ;  /* 0x000000ff3100020b */ /* 0x000ff60003fa2000 */
[----:B------:R-:W-:Y:S02]  /*4680*/  @!UPT UIADD3 URZ, UPT, UPT, URZ, URZ, URZ ;  /* 0x000000fffffff290 */ /* 0x000fe4000fffe0ff */
.L_x_90:
[----:B------:R-:W4:Y:S01]  /*4690*/  SYNCS.PHASECHK.TRANS64.TRYWAIT P4, [UR6+0x38], R26 ;  /* 0x0000381aff0075a7 */ /* 0x000f220008081106 */
[----:B------:R-:W-:Y:S01]  /*46a0*/  @P3 SHF.R.U32.HI R27, RZ, 0x10, R21 ;  /* 0x00000010ff1b3819 */ /* 0x000fe20000011615 */
[----:B------:R-:W-:Y:S01]  /*46b0*/  VIADD R29, R29, 0x1 ;  /* 0x000000011d1d7836 */ /* 0x000fe20000000000 */
[----:B------:R-:W5:Y:S08]  /*46c0*/  LDC.64 R14, c[0x0][0xb10] ;  /* 0x0002c400ff0e7b82 */ /* 0x000f700000000a00 */
[----:B------:R-:W1:Y:S08]  /*46d0*/  LDC.64 R10, c[0x0][0xb18] ;  /* 0x0002c600ff0a7b82 */ /* 0x000e700000000a00 */
[----:B--2---:R-:W2:Y:S08]  /*46e0*/  @!P1 LDC R0, c[0x0][0xb20] ;  /* 0x0002c800ff009b82 */ /* 0x004eb00000000800 */
[----:B------:R-:W3:Y:S01]  /*46f0*/  @!P1 LDC R3, c[0x0][0xb0c] ;  /* 0x0002c300ff039b82 */ /* 0x000ee20000000800 */
[----:B-----5:R-:W-:Y:S05]  /*4700*/  @!P1 IMAD.HI.U32 R14, R13, R14, RZ ;  /* 0x0000000e0d0e9227 */ /* 0x020fea00078e00ff */
[----:B------:R-:W-:Y:S01]  /*4710*/  @!P1 SHF.R.U32.HI R14, RZ, R15, R14 ;  /* 0x0000000fff0e9219 */ /* 0x000fe2000001160e */
[----:B-1----:R-:W-:Y:S01]  /*4720*/  @!P1 IMAD.HI.U32 R11, R8, R11, RZ ;  /* 0x0000000b080b9227 */ /* 0x002fe200078e00ff */
[----:B------:R-:W-:Y:S04]  /*4730*/  @!P1 ISETP.NE.AND P0, PT, R10, 0x1, PT ;  /* 0x000000010a00980c */ /* 0x000fe80003f05270 */
[----:B--2---:R-:W-:Y:S02]  /*4740*/  @!P1 SHF.R.U32.HI R9, RZ, R0, R11 ;  /* 0x00000000ff099219 */ /* 0x004fe4000001160b */
[----:B---3--:R-:W-:Y:S02]  /*4750*/  @!P1 ISETP.NE.AND P2, PT, R3, 0x1, PT ;  /* 0x000000010300980c */ /* 0x008fe40003f45270 */
[----:B------:R-:W-:Y:S02]  /*4760*/  @!P1 SEL R9, R8, R9, !P0 ;  /* 0x0000000908099207 */ /* 0x000fe40004000000 */
[----:B------:R-:W-:Y:S02]  /*4770*/  ELECT P0, URZ, PT ;  /* 0x0000000000ff782f */ /* 0x000fe40003800000 */
[----:B------:R-:W-:Y:S05]  /*4780*/  @!P1 SEL R14, R13, R14, !P2 ;  /* 0x0000000e0d0e9207 */ /* 0x000fea0005000000 */
[----:B------:R-:W-:Y:S02]  /*4790*/  @!P1 IMAD.IADD R0, R9, 0x1, -R14 ;  /* 0x0000000109009824 */ /* 0x000fe400078e0a0e */
[----:B------:R-:W-:Y:S02]  /*47a0*/  @!P1 IMAD.IADD R9, R14, 0x1, -R9 ;  /* 0x000000010e099824 */ /* 0x000fe400078e0a09 */
[----:B------:R-:W-:Y:S02]  /*47b0*/  @!P1 IMAD R13, R0, R3, R13 ;  /* 0x00000003000d9224 */ /* 0x000fe400078e020d */
[----:B------:R-:W-:Y:S01]  /*47c0*/  @!P1 IMAD R8, R9, R10, R8 ;  /* 0x0000000a09089224 */ /* 0x000fe200078e0208 */
[----:B----4-:R-:W-:Y:S06]  /*47d0*/  @!P4 BRA `(.L_x_91) ;  /* 0x0000002400c4c947 */ /* 0x010fec0003800000 */
.L_x_143:
[----:B------:R-:W-:Y:S01]  /*47e0*/  PLOP3.LUT P5, PT, P5, P0, PT, 0xf2, 0x2f ;  /* 0x00000000002f781c */ /* 0x000fe20002fa1e72 */
[----:B------:R-:W-:Y:S01]  /*47f0*/  UMOV UR14, 0x0 ;  /* 0x00000000000e7882 */ /* 0x000fe20000000000 */
[----:B------:R-:W-:Y:S01]  /*4800*/  LOP3.LUT R30, R30, 0x1, RZ, 0x3c, !PT ;  /* 0x000000011e1e7812 */ /* 0x000fe200078e3cff */
[----:B------:R-:W-:Y:S01]  /*4810*/  UMOV UR15, 0x10000000 ;  /* 0x10000000000f7882 */ /* 0x000fe20000000000 */
[----:B------:R-:W-:Y:S01]  /*4820*/  UMOV UR12, UR36 ;  /* 0x00000024000c7c82 */ /* 0x000fe20008000000 */
[----:B------:R-:W-:Y:S08]  /*4830*/  @P3 R2UR UR36, R27 ;  /* 0x000000001b2432ca */ /* 0x000ff000000e0000 */
[----:B-1----:R-:W-:Y:S01]  /*4840*/  @!P5 IADD3 R3, P0, PT, R32, 0x580, RZ ;  /* 0x000005802003d810 */ /* 0x002fe20007f1e0ff */
[----:B------:R-:W-:Y:S01]  /*4850*/  @!P5 IMAD.SHL.U32 R94, R94, 0x40, RZ ;  /* 0x000000405e5ed824 */ /* 0x000fe200078e00ff */
[----:B------:R-:W-:Y:S01]  /*4860*/  VOTEU.ALL UP1, P5 ;  /* 0x0000000000ff7886 */ /* 0x000fe20002820000 */
[----:B------:R-:W-:Y:S01]  /*4870*/  @!P5 IMAD.SHL.U32 R93, R93, 0x40, RZ ;  /* 0x000000405d5dd824 */ /* 0x000fe200078e00ff */
[----:B------:R-:W-:Y:S01]  /*4880*/  @!P5 R2UR UR9, R3 ;  /* 0x000000000309d2ca */ /* 0x000fe200000e0000 */
[----:B------:R-:W-:Y:S01]  /*4890*/  @!P5 IMAD.X R0, RZ, RZ, R33, P0 ;  /* 0x000000ffff00d224 */ /* 0x000fe200000e0621 */
[----:B------:R-:W-:Y:S01]  /*48a0*/  @!P5 R2UR UR10, R94 ;  /* 0x000000005e0ad2ca */ /* 0x000fe200000e0000 */
[----:B------:R-:W-:Y:S01]  /*48b0*/  IMAD.IADD R94, R8, 0x1, R81 ;  /* 0x00000001085e7824 */ /* 0x000fe200078e0251 */
[----:B------:R-:W-:Y:S01]  /*48c0*/  @!P5 R2UR UR11, R93 ;  /* 0x000000005d0bd2ca */ /* 0x000fe200000e0000 */
[----:B------:R-:W-:Y:S01]  /*48d0*/  IMAD.IADD R93, R13, 0x1, R92 ;  /* 0x000000010d5d7824 */ /* 0x000fe200078e025c */
[----:B------:R-:W-:Y:S02]  /*48e0*/  @!P5 R2UR UR8, R0 ;  /* 0x000000000008d2ca */ /* 0x000fe400000e0000 */
[C---:B------:R-:W-:Y:S04]  /*48f0*/  ISETP.NE.AND P0, PT, R29.reuse, 0x2, PT ;  /* 0x000000021d00780c */ /* 0x040fe80003f05270 */
[----:B------:R-:W-:Y:S01]  /*4900*/  SEL R3, RZ, 0x1, P0 ;  /* 0x00000001ff037807 */ /* 0x000fe20000000000 */
[----:B------:R-:W-:Y:S01]  /*4910*/  IMAD.U32 R10, RZ, RZ, UR9 ;  /* 0x00000009ff0a7e24 */ /* 0x000fe2000f8e00ff */
[----:B------:R-:W-:Y:S01]  /*4920*/  @!UP1 UIADD3 UR9, UPT, UPT, UR6, 0x30, URZ ;  /* 0x0000003006099890 */ /* 0x000fe2000fffe0ff */
[----:B------:R-:W-:Y:S02]  /*4930*/  SEL R29, R29, RZ, P0 ;  /* 0x000000ff1d1d7207 */ /* 0x000fe40000000000 */
[----:B------:R-:W-:Y:S02]  /*4940*/  LOP3.LUT R28, R28, R3, RZ, 0x3c, !PT ;  /* 0x000000031c1c7212 */ /* 0x000fe400078e3cff */
[----:B------:R-:W-:Y:S01]  /*4950*/  IMAD.U32 R11, RZ, RZ, UR8 ;  /* 0x00000008ff0b7e24 */ /* 0x000fe2000f8e00ff */
[----:B------:R-:W-:Y:S01]  /*4960*/  @!P5 R2UR UR16, R10 ;  /* 0x000000000a10d2ca */ /* 0x000fe200000e0000 */
[----:B------:R-:W-:Y:S01]  /*4970*/  @!UP1 UIADD3 UR8, UPT, UPT, UR6, 0x200, URZ ;  /* 0x0000020006089890 */ /* 0x000fe2000fffe0ff */
[----:B------:R-:W-:Y:S02]  /*4980*/  VOTEU.ALL UP1, P5 ;  /* 0x0000000000ff7886 */ /* 0x000fe40002820000 */
[----:B------:R-:W-:Y:S11]  /*4990*/  @!P5 R2UR UR17, R11 ;  /* 0x000000000b11d2ca */ /* 0x000ff600000e0000 */
[----:B------:R-:W-:Y:S02]  /*49a0*/  @!UPT UIADD3 URZ, UPT, UPT, URZ, URZ, URZ ;  /* 0x000000fffffff290 */ /* 0x000fe4000fffe0ff */
[----:B------:R2:W-:Y:S01]  /*49b0*/  @!UP1 UTMALDG.3D [UR8], [UR16], desc[UR14] ;  /* 0x00000e08100095b4 */ /* 0x0005e20008011000 */
[----:B------:R2:W-:Y:S01]  /*49c0*/  @!P5 SYNCS.ARRIVE.TRANS64.RED.A0TR RZ, [UR6+0x30], R25 ;  /* 0x00003019ffffd9a7 */ /* 0x0005e20008300406 */
[----:B------:R-:W-:Y:S01]  /*49d0*/  UPLOP3.LUT UP1, UPT, UPT, UPT, UPT, 0x80, 0x8 ;  /* 0x000000000008789c */ /* 0x000fe20003f2f070 */
[----:B------:R-:W-:Y:S01]  /*49e0*/  SYNCS.ARRIVE.TRANS64.RED.A1T0 RZ, [UR37], RZ ;  /* 0x000000ffffff79a7 */ /* 0x000fe20008100425 */
[----:B------:R-:W-:Y:S09]  /*49f0*/  @P3 BRA `(.L_x_92) ;  /* 0xfffffff400b43947 */ /* 0x000ff2000383ffff */
[----:B------:R-:W-:Y:S07]  /*4a00*/  MOV R0, UR6 ;  /* 0x0000000600007c02 */ /* 0x000fee0008000f00 */
.L_x_93:
[----:B-1----:R-:W-:-:S04]  /*4a10*/  SHF.L.U32 R3, R30, 0x1f, RZ ;  /* 0x0000001f1e037819 */ /* 0x002fc800000006ff */
[----:B------:R1:W3:Y:S03]  /*4a20*/  SYNCS.PHASECHK.TRANS64.TRYWAIT P0, [R0+URZ+0x38], R3 ;  /* 0x00003803000075a7 */ /* 0x0002e600080011ff */
[----:B---3--:R-:W-:Y:S05]  /*4a30*/  @!P0 NANOSLEEP.SYNCS 0x989680 ;  /* 0x009896800000895d */ /* 0x008fea0003900000 */
[----:B------:R-:W3:Y:S02]  /*4a40*/  @!P0 SYNCS.PHASECHK.TRANS64 P0, [R0+URZ+0x38], R3 ;  /* 0x00003803000085a7 */ /* 0x000ee400080010ff */
[----:B--23--:R-:W-:Y:S05]  /*4a50*/  @P0 EXIT ;  /* 0x000000000000094d */ /* 0x00cfea0003800000 */
[----:B------:R-:W-:Y:S05]  /*4a60*/  BRA `(.L_x_93) ;  /* 0xfffffffc00e87947 */ /* 0x000fea000383ffff */
.L_x_84:
[----:B------:R-:W-:-:S06]  /*4a70*/  UISETP.GE.AND UP1, UPT, UR10, 0x4, UPT ;  /* 0x000000040a00788c */ /* 0x000fcc000bf26270 */
[----:B------:R-:W-:-:S13]  /*4a80*/  PLOP3.LUT P0, PT, PT, PT, UP1, 0x80, 0x8 ;  /* 0x000000000008781c */ /* 0x000fda0003f0f018 */
[----:B------:R-:W-:Y:S05]  /*4a90*/  @!P0 EXIT ;  /* 0x000000000000894d */ /* 0x000fea0003800000 */
[----:B------:R-:W-:Y:S01]  /*4aa0*/  BAR.SYNC.DEFER_BLOCKING 0x6, 0xa0 ;  /* 0x0182800000007b1d */ /* 0x000fe20000010000 */
[C---:B------:R-:W-:Y:S01]  /*4ab0*/  IMAD.SHL.U32 R4, R103.reuse, 0x40, RZ ;  /* 0x0000004067047824 */ /* 0x040fe200078e00ff */
[----:B------:R-:W-:Y:S01]  /*4ac0*/  SHF.R.U32.HI R3, RZ, 0x1, R103 ;  /* 0x00000001ff037819 */ /* 0x000fe20000011667 */
[----:B------:R-:W-:Y:S01]  /*4ad0*/  IMAD.SHL.U32 R105, R106, 0x800, RZ ;  /* 0x000008006a697824 */ /* 0x000fe200078e00ff */
[----:B------:R-:W-:Y:S01]  /*4ae0*/  CS2R R108, SRZ ;  /* 0x00000000006c7805 */ /* 0x000fe2000001ff00 */
[C---:B------:R-:W-:Y:S01]  /*4af0*/  IMAD.U32 R47, R103.reuse, 0x10000, RZ ;  /* 0x00010000672f7824 */ /* 0x040fe200078e00ff */
[----:B------:R-:W-:Y:S01]  /*4b00*/  UMOV UR43, 0x400 ;  /* 0x00000400002b7882 */ /* 0x000fe20000000000 */
[C---:B------:R-:W-:Y:S01]  /*4b10*/  LOP3.LUT R2, R4.reuse, 0x180, RZ, 0xc0, !PT ;  /* 0x0000018004027812 */ /* 0x040fe200078ec0ff */
[----:B------:R-:W-:Y:S01]  /*4b20*/  ULEA UR43, UR37, UR43, 0x18 ;  /* 0x0000002b252b7291 */ /* 0x000fe2000f8ec0ff */
[----:B------:R-:W1:Y:S01]  /*4b30*/  LDC R101, c[0x0][0x370] ;  /* 0x0000dc00ff657b82 */ /* 0x000e620000000800 */
[----:B------:R-:W-:Y:S01]  /*4b40*/  LOP3.LUT R4, R4, 0x640, RZ, 0xc0, !PT ;  /* 0x0000064004047812 */ /* 0x000fe200078ec0ff */
[----:B------:R-:W-:Y:S01]  /*4b50*/  IMAD.MOV.U32 R44, RZ, RZ, RZ ;  /* 0x000000ffff2c7224 */ /* 0x000fe200078e00ff */
[----:B------:R-:W-:Y:S01]  /*4b60*/  LOP3.LUT R3, R2, 0x20, R3, 0xf8, !PT ;  /* 0x0000002002037812 */ /* 0x000fe200078ef803 */
[----:B------:R-:W-:Y:S01]  /*4b70*/  IMAD.SHL.U32 R2, R103, 0x8, RZ ;  /* 0x0000000867027824 */ /* 0x000fe200078e00ff */
[----:B------:R-:W-:Y:S01]  /*4b80*/  LOP3.LUT R105, R4, 0x800, R105, 0xf8, !PT ;  /* 0x0000080004697812 */ /* 0x000fe200078ef869 */
[----:B------:R-:W-:Y:S01]  /*4b90*/  UIADD3 UR4, UPT, UPT, UR43, 0x1200, URZ ;  /* 0x000012002b047890 */ /* 0x000fe2000fffe0ff */
[----:B------:R-:W-:Y:S01]  /*4ba0*/  IMAD.MOV.U32 R110, RZ, RZ, RZ ;  /* 0x000000ffff6e7224 */ /* 0x000fe200078e00ff */
[----:B------:R-:W2:Y:S01]  /*4bb0*/  LDC R42, c[0x0][0xb0c] ;  /* 0x0002c300ff2a7b82 */ /* 0x000ea20000000800 */
[----:B------:R-:W-:Y:S01]  /*4bc0*/  LOP3.LUT R4, R3, 0x30, R2, 0x78, !PT ;  /* 0x0000003003047812 */ /* 0x000fe200078e7802 */
[----:B------:R-:W-:Y:S01]  /*4bd0*/  IMAD.SHL.U32 R2, R106, 0x200000, RZ ;  /* 0x002000006a027824 */ /* 0x000fe200078e00ff */
[----:B------:R-:W3:Y:S01]  /*4be0*/  LDCU.64 UR46, c[0x0][0x348] ;  /* 0x00006900ff2e77ac */ /* 0x000ee20008000a00 */
[----:B------:R-:W-:Y:S01]  /*4bf0*/  IMAD.SHL.U32 R3, R103, 0x10, RZ ;  /* 0x0000001067037824 */ /* 0x000fe200078e00ff */
[----:B------:R-:W-:Y:S01]  /*4c00*/  LOP3.LUT R105, R105, R4, RZ, 0xfc, !PT ;  /* 0x0000000469697212 */ /* 0x000fe200078efcff */
[----:B------:R-:W-:Y:S01]  /*4c10*/  IMAD.MOV.U32 R114, RZ, RZ, RZ ;  /* 0x000000ffff727224 */ /* 0x000fe200078e00ff */
[----:B------:R-:W4:Y:S01]  /*4c20*/  LDS R0, [UR43+0x100] ;  /* 0x0001002bff007984 */ /* 0x000f220008000800 */
[----:B------:R-:W1:Y:S01]  /*4c30*/  LDC R100, c[0x0][0xb20] ;  /* 0x0002c800ff647b82 */ /* 0x000e620000000800 */
[----:B------:R-:W-:Y:S01]  /*4c40*/  LOP3.LUT R2, R2, 0x200000, RZ, 0xc0, !PT ;  /* 0x0020000002027812 */ /* 0x000fe200078ec0ff */
[----:B------:R-:W-:Y:S01]  /*4c50*/  VIADD R104, R105, UR43 ;  /* 0x0000002b69687c36 */ /* 0x000fe20008000000 */
[----:B------:R-:W-:Y:S01]  /*4c60*/  LOP3.LUT R3, R3, 0x20, RZ, 0xc0, !PT ;  /* 0x0000002003037812 */ /* 0x000fe200078ec0ff */
[----:B------:R-:W-:Y:S01]  /*4c70*/  IMAD.U32 R111, RZ, RZ, UR4 ;  /* 0x00000004ff6f7e24 */ /* 0x000fe2000f8e00ff */
[----:B------:R-:W-:Y:S01]  /*4c80*/  LOP3.LUT R47, R2, 0x400000, R47, 0xf8, !PT ;  /* 0x00400000022f7812 */ /* 0x000fe200078ef82f */
[----:B------:R-:W1:Y:S01]  /*4c90*/  LDCU.64 UR38, c[0x0][0x888] ;  /* 0x00011100ff2677ac */ /* 0x000e620008000a00 */
[----:B------:R-:W-:Y:S01]  /*4ca0*/  IADD3 R104, PT, PT, -R3, 0x200, R104 ;  /* 0x0000020003687810 */ /* 0x000fe20007ffe168 */
[----:B------:R-:W1:Y:S01]  /*4cb0*/  LDC R41, c[0x0][0xb30] ;  /* 0x0002cc00ff297b82 */ /* 0x000e620000000800 */
[----:B------:R-:W-:-:S07]  /*4cc0*/  UIADD3 UR42, UPT, UPT, UR43, 0x200, URZ ;  /* 0x000002002b2a7890 */ /* 0x000fce000fffe0ff */
[----:B------:R-:W1:Y:S08]  /*4cd0*/  LDC.64 R90, c[0x0][0xb10] ;  /* 0x0002c400ff5a7b82 */ /* 0x000e700000000a00 */
[----:B------:R-:W1:Y:S08]  /*4ce0*/  LDC.64 R38, c[0x0][0xb18] ;  /* 0x0002c600ff267b82 */ /* 0x000e700000000a00 */
[----:B------:R-:W1:Y:S01]  /*4cf0*/  LDC.64 R86, c[0x0][0x888] ;  /* 0x00022200ff567b82 */ /* 0x000e620000000a00 */
[----:B----4-:R-:W-:-:S07]  /*4d00*/  IMAD.IADD R47, R0, 0x1, R47 ;  /* 0x00000001002f7824 */ /* 0x010fce00078e022f */
[----:B------:R-:W4:Y:S08]  /*4d10*/  LDC.64 R36, c[0x0][0xb28] ;  /* 0x0002ca00ff247b82 */ /* 0x000f300000000a00 */
[----:B------:R-:W1:Y:S08]  /*4d20*/  LDC.64 R88, c[0x0][0x890] ;  /* 0x00022400ff587b82 */ /* 0x000e700000000a00 */
[----:B------:R-:W1:Y:S08]  /*4d30*/  LDC.64 R84, c[0x0][0x8b0] ;  /* 0x00022c00ff547b82 */ /* 0x000e700000000a00 */
[----:B------:R-:W1:Y:S08]  /*4d40*/  LDC.64 R82, c[0x0][0x8a8] ;  /* 0x00022a00ff527b82 */ /* 0x000e700000000a00 */
[----:B--23--:R-:W1:Y:S02]  /*4d50*/  LDC R102, c[0x0][0x374] ;  /* 0x0000dd00ff667b82 */ /* 0x00ce640000000800 */
.L_x_111:
[C---:B------:R-:W-:Y:S02]  /*4d60*/  LEA R0, R114.reuse, UR43, 0x3 ;  /* 0x0000002b72007c11 */ /* 0x040fe4000f8e18ff */
[----:B------:R-:W-:Y:S02]  /*4d70*/  SHF.L.U32 R3, R109, 0x1f, RZ ;  /* 0x0000001f6d037819 */ /* 0x000fe400000006ff */
[----:B------:R-:W-:Y:S02]  /*4d80*/  LEA R16, R114, UR43, 0x4 ;  /* 0x0000002b72107c11 */ /* 0x000fe4000f8e20ff */
[----:B--2---:R-:W2:Y:S02]  /*4d90*/  SYNCS.PHASECHK.TRANS64.TRYWAIT P0, [R0+URZ+0x50], R3 ;  /* 0x00005003000075a7 */ /* 0x004ea400080011ff */
[----:B--23--:R-:W-:Y:S05]  /*4da0*/  @!P0 BRA `(.L_x_94) ;  /* 0x0000002000688947 */ /* 0x00cfea0003800000 */
.L_x_144:
[----:B------:R-:W3:Y:S01]  /*4db0*/  LDC.64 R12, c[0x0][0xb10] ;  /* 0x0002c400ff0c7b82 */ /* 0x000ee20000000a00 */
[----:B------:R-:W4:Y:S01]  /*4dc0*/  LDS.128 R16, [R16+0xe0] ;  /* 0x0000e00010107984 */ /* 0x000f220000000c00 */
[----:B-1----:R-:W-:Y:S01]  /*4dd0*/  ISETP.NE.AND P1, PT, R41, 0x1, PT ;  /* 0x000000012900780c */ /* 0x002fe20003f25270 */
[----:B--2---:R-:W-:Y:S01]  /*4de0*/  VIADD R0, R0, 0x60 ;  /* 0x0000006000007836 */ /* 0x004fe20000000000 */
[----:B------:R-:W-:Y:S04]  /*4df0*/  ISETP.GE.AND P0, PT, R40, 0x1, PT ;  /* 0x000000012800780c */ /* 0x000fe80003f06270 */
[----:B------:R-:W1:Y:S01]  /*4e00*/  LDC.64 R10, c[0x0][0xb18] ;  /* 0x0002c600ff0a7b82 */ /* 0x000e620000000a00 */
[----:B------:R-:W-:Y:S01]  /*4e10*/  PRMT R0, RZ, 0x654, R0 ;  /* 0x00000654ff007816 */ /* 0x000fe20000000000 */
[----:B------:R-:W-:Y:S01]  /*4e20*/  @!PT LDS RZ, [RZ] ;  /* 0x00000000fffff984 */ /* 0x000fe20000000800 */
[----:B------:R-:W-:Y:S01]  /*4e30*/  @!PT LDS RZ, [RZ] ;  /* 0x00000000fffff984 */ /* 0x000fe20000000800 */
[----:B------:R-:W-:Y:S01]  /*4e40*/  @!PT LDS RZ, [RZ] ;  /* 0x00000000fffff984 */ /* 0x000fe20000000800 */
[----:B------:R-:W-:Y:S01]  /*4e50*/  @!PT LDS RZ, [RZ] ;  /* 0x00000000fffff984 */ /* 0x000fe20000000800 */
[----:B------:R2:W-:Y:S06]  /*4e60*/  MEMBAR.ALL.CTA ;  /* 0x0000000000007992 */ /* 0x0005ec0000008000 */
[----:B--2---:R-:W2:Y:S01]  /*4e70*/  FENCE.VIEW.ASYNC.S ;  /* 0x00000000000073c6 */ /* 0x004ea20000000000 */
[----:B------:R-:W1:Y:S08]  /*4e80*/  @!P1 LDC R14, c[0x0][0xb20] ;  /* 0x0002c800ff0e9b82 */ /* 0x000e700000000800 */
[----:B------:R-:W1:Y:S01]  /*4e90*/  @!P1 LDC R9, c[0x0][0xb0c] ;  /* 0x0002c300ff099b82 */ /* 0x000e620000000800 */
[----:B--2---:R2:W-:Y:S01]  /*4ea0*/  SYNCS.ARRIVE.TRANS64.RED.A1T0 RZ, [R0+URZ], RZ ;  /* 0x000000ff00ff79a7 */ /* 0x0045e200081004ff */
[----:B----4-:R-:W-:Y:S04]  /*4eb0*/  LOP3.LUT P4, RZ, R18, 0x1, RZ, 0xc0, !PT ;  /* 0x0000000112ff7812 */ /* 0x010fe8000788c0ff */
[----:B------:R-:W-:Y:S09]  /*4ec0*/  P2R R112, PR, RZ, 0x10 ;  /* 0x00000010ff707803 */ /* 0x000ff20000000000 */
[----:B------:R-:W-:Y:S02]  /*4ed0*/  @P4 MOV R45, R16 ;  /* 0x00000010002d4202 */ /* 0x000fe40000000f00 */
[----:B------:R-:W-:Y:S01]  /*4ee0*/  @P4 LOP3.LUT R43, R17, 0xffff, RZ, 0xc0, !PT ;  /* 0x0000ffff112b4812 */ /* 0x000fe200078ec0ff */
[----:B--23--:R-:W-:Y:S06]  /*4ef0*/  @!P0 BRA `(.L_x_95) ;  /* 0x0000000000a48947 */ /* 0x00cfec0003800000 */
[----:B------:R-:W-:Y:S01]  /*4f00*/  IMAD.HI.U32 R21, R102, R39, RZ ;  /* 0x0000002766157227 */ /* 0x000fe200078e00ff */
[----:B------:R-:W-:Y:S02]  /*4f10*/  ISETP.NE.AND P0, PT, R38, 0x1, PT ;  /* 0x000000012600780c */ /* 0x000fe40003f05270 */
[----:B------:R-:W-:Y:S01]  /*4f20*/  ISETP.NE.AND P2, PT, R40, 0x1, PT ;  /* 0x000000012800780c */ /* 0x000fe20003f45270 */
[----:B------:R-:W-:Y:S01]  /*4f30*/  IMAD.HI.U32 R20, R101, R90, RZ ;  /* 0x0000005a65147227 */ /* 0x000fe200078e00ff */
[----:B------:R-:W-:Y:S02]  /*4f40*/  SHF.R.U32.HI R21, RZ, R100, R21 ;  /* 0x00000064ff157219 */ /* 0x000fe40000011615 */
[----:B------:R-:W-:Y:S01]  /*4f50*/  ISETP.NE.AND P3, PT, R42, 0x1, PT ;  /* 0x000000012a00780c */ /* 0x000fe20003f65270 */
[----:B------:R-:W-:Y:S01]  /*4f60*/  IMAD.HI.U32 R24, R45, R90, RZ ;  /* 0x0000005a2d187227 */ /* 0x000fe200078e00ff */
[----:B------:R-:W-:Y:S02]  /*4f70*/  SHF.R.U32.HI R20, RZ, R91, R20 ;  /* 0x0000005bff147219 */ /* 0x000fe40000011614 */
[----:B------:R-:W-:Y:S01]  /*4f80*/  SEL R3, R102, R21, !P0 ;  /* 0x0000001566037207 */ /* 0x000fe20004000000 */
[----:B------:R-:W-:Y:S01]  /*4f90*/  IMAD.HI.U32 R21, R43, R39, RZ ;  /* 0x000000272b157227 */ /* 0x000fe200078e00ff */
[----:B------:R-:W-:Y:S02]  /*4fa0*/  SEL R7, R101, R20, !P3 ;  /* 0x0000001465077207 */ /* 0x000fe40005800000 */
[----:B------:R-:W-:Y:S01]  /*4fb0*/  SHF.R.U32.HI R24, RZ, R91, R24 ;  /* 0x0000005bff187219 */ /* 0x000fe20000011618 */
[-C--:B------:R-:W-:Y:S04]  /*4fc0*/  IMAD.HI.U32 R20, R3, R36.reuse, RZ ;  /* 0x0000002403147227 */ /* 0x080fe800078e00ff */
[----:B------:R-:W-:Y:S01]  /*4fd0*/  IMAD.HI.U32 R22, R7, R36, RZ ;  /* 0x0000002407167227 */ /* 0x000fe200078e00ff */
[-C--:B------:R-:W-:Y:S02]  /*4fe0*/  @P2 SHF.R.U32.HI R3, RZ, R37.reuse, R20 ;  /* 0x00000025ff032219 */ /* 0x080fe40000011614 */
[----:B------:R-:W-:Y:S02]  /*4ff0*/  SHF.R.U32.HI R20, RZ, R100, R21 ;  /* 0x00000064ff147219 */ /* 0x000fe40000011615 */
[----:B------:R-:W-:Y:S01]  /*5000*/  @P2 SHF.R.U32.HI R7, RZ, R37, R22 ;  /* 0x00000025ff072219 */ /* 0x000fe20000011616 */
[C---:B------:R-:W-:Y:S01]  /*5010*/  IMAD R2, R40.reuse, R3, RZ ;  /* 0x0000000328027224 */ /* 0x040fe200078e02ff */
[----:B------:R-:W-:Y:S02]  /*5020*/  SEL R5, R43, R20, !P0 ;  /* 0x000000142b057207 */ /* 0x000fe40004000000 */
[----:B------:R-:W-:Y:S01]  /*5030*/  SEL R3, R45, R24, !P3 ;  /* 0x000000182d037207 */ /* 0x000fe20005800000 */
[----:B------:R-:W-:Y:S01]  /*5040*/  IMAD R4, R40, R7, RZ ;  /* 0x0000000728047224 */ /* 0x000fe200078e02ff */
[C---:B------:R-:W-:Y:S01]  /*5050*/  ISETP.GE.AND P0, PT, R5.reuse, R2, PT ;  /* 0x000000020500720c */ /* 0x040fe20003f06270 */
[----:B------:R-:W-:Y:S03]  /*5060*/  IMAD.HI.U32 R6, R5, R36, RZ ;  /* 0x0000002405067227 */ /* 0x000fe600078e00ff */
[----:B------:R-:W-:Y:S01]  /*5070*/  ISETP.GE.OR P0, PT, R3, R4, P0 ;  /* 0x000000040300720c */ /* 0x000fe20000706670 */
[----:B------:R-:W-:Y:S01]  /*5080*/  IMAD.MOV R4, RZ, RZ, -R3 ;  /* 0x000000ffff047224 */ /* 0x000fe200078e0a03 */
[-C--:B------:R-:W-:Y:S03]  /*5090*/  SHF.R.U32.HI R6, RZ, R37.reuse, R6 ;  /* 0x00000025ff067219 */ /* 0x080fe60000011606 */
[----:B------:R-:W-:Y:S01]  /*50a0*/  IMAD R45, R42, R4, R45 ;  /* 0x000000042a2d7224 */ /* 0x000fe200078e022d */
[----:B------:R-:W-:Y:S05]  /*50b0*/  SEL R15, R5, R6, !P2 ;  /* 0x00000006050f7207 */ /* 0x000fea0005000000 */
[----:B------:R-:W-:Y:S02]  /*50c0*/  IMAD.MOV R6, RZ, RZ, -R15 ;  /* 0x000000ffff067224 */ /* 0x000fe400078e0a0f */
[C---:B------:R-:W-:Y:S04]  /*50d0*/  @!P0 IMAD.HI.U32 R2, R3.reuse, R36, RZ ;  /* 0x0000002403028227 */ /* 0x040fe800078e00ff */
[----:B------:R-:W-:Y:S01]  /*50e0*/  IMAD R6, R40, R6, R5 ;  /* 0x0000000628067224 */ /* 0x000fe200078e0205 */
[----:B------:R-:W-:Y:S04]  /*50f0*/  @!P0 SHF.R.U32.HI R2, RZ, R37, R2 ;  /* 0x00000025ff028219 */ /* 0x000fe80000011602 */
[----:B------:R-:W-:Y:S02]  /*5100*/  @!P0 SEL R0, R3, R2, !P2 ;  /* 0x0000000203008207 */ /* 0x000fe40005000000 */
[----:B------:R-:W-:Y:S02]  /*5110*/  IADD3 R2, PT, PT, -R5, RZ, RZ ;  /* 0x000000ff05027210 */ /* 0x000fe40007ffe1ff */
[----:B------:R-:W-:Y:S01]  /*5120*/  @!P0 IADD3 R8, PT, PT, R15, -R0, RZ ;  /* 0x800000000f088210 */ /* 0x000fe20007ffe0ff */
[----:B------:R-:W-:Y:S02]  /*5130*/  @!P0 IMAD R0, R7, R6, R0 ;  /* 0x0000000607008224 */ /* 0x000fe400078e0200 */
[----:B------:R-:W-:Y:S02]  /*5140*/  IMAD R43, R38, R2, R43 ;  /* 0x00000002262b7224 */ /* 0x000fe400078e022b */
[----:B------:R-:W-:Y:S02]  /*5150*/  @!P0 IMAD R5, R8, R40, R3 ;  /* 0x0000002808058224 */ /* 0x000fe400078e0203 */
[----:B------:R-:W-:Y:S04]  /*5160*/  @!P0 IMAD.MOV.U32 R3, RZ, RZ, R0 ;  /* 0x000000ffff038224 */ /* 0x000fe800078e0000 */
[----:B------:R-:W-:Y:S02]  /*5170*/  IMAD R45, R3, R42, R45 ;  /* 0x0000002a032d7224 */ /* 0x000fe400078e022d */
[----:B------:R-:W-:Y:S07]  /*5180*/  IMAD R43, R5, R38, R43 ;  /* 0x00000026052b7224 */ /* 0x000fee00078e022b */
.L_x_95:
[----:B------:R-:W-:Y:S01]  /*5190*/  @!P1 IMAD.HI.U32 R0, R45, R12, RZ ;  /* 0x0000000c2d009227 */ /* 0x000fe200078e00ff */
[----:B-1----:R-:W-:Y:S01]  /*51a0*/  @!P1 ISETP.NE.AND P0, PT, R10, 0x1, PT ;  /* 0x000000010a00980c */ /* 0x002fe20003f05270 */
[----:B------:R-:W-:Y:S01]  /*51b0*/  ULOP3.LUT UP0, URZ, UR42, 0x1b0, URZ, 0xc0, !UPT ;  /* 0x000001b02aff7892 */ /* 0x000fe2000f80c0ff */
[----:B------:R-:W-:Y:S01]  /*51c0*/  @!P1 ISETP.NE.AND P2, PT, R9, 0x1, PT ;  /* 0x000000010900980c */ /* 0x000fe20003f45270 */
[----:B------:R-:W-:Y:S01]  /*51d0*/  @!P1 IMAD.HI.U32 R3, R43, R11, RZ ;  /* 0x0000000b2b039227 */ /* 0x000fe200078e00ff */
[----:B------:R-:W-:Y:S02]  /*51e0*/  @!P1 SHF.R.U32.HI R0, RZ, R13, R0 ;  /* 0x0000000dff009219 */ /* 0x000fe40000011600 */
[----:B------:R-:W-:Y:S01]  /*51f0*/  @P4 SHF.R.U32.HI R107, RZ, 0x10, R17 ;  /* 0x00000010ff6b4819 */ /* 0x000fe20000011611 */
[----:B------:R-:W-:Y:S01]  /*5200*/  VIADD R114, R114, 0x1 ;  /* 0x0000000172727836 */ /* 0x000fe20000000000 */
[----:B------:R-:W-:Y:S02]  /*5210*/  @!P1 SHF.R.U32.HI R2, RZ, R14, R3 ;  /* 0x0000000eff029219 */ /* 0x000fe40000011603 */
[----:B------:R-:W-:Y:S02]  /*5220*/  @!P1 SEL R3, R45, R0, !P2 ;  /* 0x000000002d039207 */ /* 0x000fe40005000000 */
[----:B------:R-:W-:Y:S05]  /*5230*/  @!P1 SEL R2, R43, R2, !P0 ;  /* 0x000000022b029207 */ /* 0x000fea0004000000 */
[----:B------:R-:W-:Y:S02]  /*5240*/  @!P1 IMAD.IADD R0, R2, 0x1, -R3 ;  /* 0x0000000102009824 */ /* 0x000fe400078e0a03 */
[----:B------:R-:W-:Y:S02]  /*5250*/  @!P1 IMAD.IADD R2, R3, 0x1, -R2 ;  /* 0x0000000103029824 */ /* 0x000fe400078e0a02 */
[----:B------:R-:W-:Y:S02]  /*5260*/  @!P1 IMAD R45, R0, R9, R45 ;  /* 0x00000009002d9224 */ /* 0x000fe400078e022d */
[----:B------:R-:W-:Y:S01]  /*5270*/  @!P1 IMAD R43, R2, R10, R43 ;  /* 0x0000000a022b9224 */ /* 0x000fe200078e022b */
[----:B------:R-:W-:Y:S06]  /*5280*/  BRA.U !UP0, `(.L_x_96) ;  /* 0x0000000108407547 */ /* 0x000fec000b800000 */
[----:B------:R-:W1:Y:S01]  /*5290*/  LDCU.64 UR8, c[0x4][0x80] ;  /* 0x01001000ff0877ac */ /* 0x000e620008000a00 */
[----:B------:R-:W-:Y:S01]  /*52a0*/  MOV R3, 0x0 ;  /* 0x0000000000037802 */ /* 0x000fe20000000f00 */
[----:B------:R-:W-:Y:S02]  /*52b0*/  HFMA2 R12, -RZ, RZ, 0, 5.9604644775390625e-08 ;  /* 0x00000001ff0c7431 */ /* 0x000fe400000001ff */
[----:B------:R-:W-:Y:S02]  /*52c0*/  IMAD.MOV.U32 R8, RZ, RZ, 0x70 ;  /* 0x00000070ff087424 */ /* 0x000fe400078e00ff */
[----:B------:R-:W-:Y:S01]  /*52d0*/  IMAD.MOV.U32 R13, RZ, RZ, RZ ;  /* 0x000000ffff0d7224 */ /* 0x000fe200078e00ff */
[----:B------:R-:W2:Y:S01]  /*52e0*/  LDCU.64 UR6, c[0x4][0x88] ;  /* 0x01001100ff0677ac */ /* 0x000ea20008000a00 */
[----:B------:R-:W3:Y:S01]  /*52f0*/  LDC.64 R2, c[0x4][R3] ;  /* 0x0100000003027b82 */ /* 0x000ee20000000a00 */
[----:B------:R-:W4:Y:S01]  /*5300*/  LDCU.64 UR4, c[0x4][0x8] ;  /* 0x01000100ff0477ac */ /* 0x000f220008000a00 */
[----:B-1----:R-:W-:Y:S01]  /*5310*/  MOV R5, UR9 ;  /* 0x0000000900057c02 */ /* 0x002fe20008000f00 */
[----:B------:R-:W-:Y:S01]  /*5320*/  IMAD.U32 R4, RZ, RZ, UR8 ;  /* 0x00000008ff047e24 */ /* 0x000fe2000f8e00ff */
[----:B--2---:R-:W-:Y:S01]  /*5330*/  MOV R7, UR7 ;  /* 0x0000000700077c02 */ /* 0x004fe20008000f00 */
[----:B------:R-:W-:Y:S01]  /*5340*/  IMAD.U32 R6, RZ, RZ, UR6 ;  /* 0x00000006ff067e24 */ /* 0x000fe2000f8e00ff */
[----:B----4-:R-:W-:Y:S01]  /*5350*/  MOV R11, UR5 ;  /* 0x00000005000b7c02 */ /* 0x010fe20008000f00 */
[----:B------:R-:W-:Y:S02]  /*5360*/  IMAD.U32 R10, RZ, RZ, UR4 ;  /* 0x00000004ff0a7e24 */ /* 0x000fe4000f8e00ff */
[----:B------:R-:W-:Y:S07]  /*5370*/  LEPC R20, `(.L_x_96) ;  /* 0x000000001014794e */ /* 0x000fee0000000000 */
[----:B---3-5:R-:W-:Y:S05]  /*5380*/  CALL.ABS.NOINC R2 ;  /* 0x0000000002007343 */ /* 0x028fea0003c00000 */
.L_x_96:
[----:B------:R-:W-:Y:S01]  /*5390*/  LOP3.LUT P0, RZ, R111, 0x1b0, RZ, 0xc0, !PT ;  /* 0x000001b06fff7812 */ /* 0x000fe2000780c0ff */
[----:B------:R-:W-:Y:S11]  /*53a0*/  BSSY.RECONVERGENT B6, `(.L_x_97) ;  /* 0x0000013000067945 */ /* 0x000ff60003800200 */
[----:B------:R-:W-:Y:S01]  /*53b0*/  @!UPT UIADD3 URZ, UPT, UPT, URZ, URZ, URZ ;  /* 0x000000fffffff290 */ /* 0x000fe2000fffe0ff */
[----:B------:R-:W-:Y:S05]  /*53c0*/  @!P0 BRA `(.L_x_98) ;  /* 0x0000000000408947 */ /* 0x000fea0003800000 */
        /* <DEDUP_REMOVED lines=16> */
.L_x_98:
[----:B------:R-:W-:Y:S05]  /*54d0*/  BSYNC.RECONVERGENT B6 ;  /* 0x0000000000067941 */ /* 0x000fea0003800200 */
.L_x_97:
[----:B------:R-:W-:Y:S01]  /*54e0*/  ISETP.NE.U32.AND P3, PT, R88, RZ, PT ;  /* 0x000000ff5800720c */ /* 0x000fe20003f65070 */
[----:B------:R-:W-:Y:S01]  /*54f0*/  UISETP.NE.AND UP1, UPT, UR44, URZ, UPT ;  /* 0x000000ff2c00728c */ /* 0x000fe2000bf25270 */
[----:B------:R-:W-:Y:S02]  /*5500*/  ISETP.NE.U32.AND P4, PT, R84, RZ, PT ;  /* 0x000000ff5400720c */ /* 0x000fe40003f85070 */
[----:B------:R-:W-:Y:S02]  /*5510*/  ISETP.NE.AND.EX P3, PT, R89, RZ, PT, P3 ;  /* 0x000000ff5900720c */ /* 0x000fe40003f65330 */
[----:B------:R-:W-:Y:S02]  /*5520*/  PLOP3.LUT P1, PT, PT, PT, PT, 0x8, 0x80 ;  /* 0x000000000080781c */ /* 0x000fe40003f2e170 */
[----:B------:R-:W-:Y:S02]  /*5530*/  PLOP3.LUT P0, PT, PT, PT, UP1, 0x80, 0x8 ;  /* 0x000000000008781c */ /* 0x000fe40003f0f018 */
[----:B------:R-:W-:Y:S02]  /*5540*/  ISETP.NE.AND.EX P4, PT, R85, RZ, PT, P4 ;  /* 0x000000ff5500720c */ /* 0x000fe40003f85340 */
[----:B------:R-:W1:Y:S09]  /*5550*/  @UP1 LDCU.64 UR4, c[0x0][0x888] ;  /* 0x00011100ff0417ac */ /* 0x000e720008000a00 */
[----:B------:R-:W-:Y:S01]  /*5560*/  @P0 PLOP3.LUT P1, PT, P3, PT, PT, 0x80, 0x8 ;  /* 0x000000000008081c */ /* 0x000fe20001f2f070 */
[----:B-1----:R-:W-:Y:S04]  /*5570*/  @UP1 UISETP.NE.U32.AND UP0, UPT, UR4, URZ, UPT ;  /* 0x000000ff0400128c */ /* 0x002fe8000bf05070 */
[----:B------:R-:W-:Y:S04]  /*5580*/  @UP1 UISETP.NE.AND.EX UP0, UPT, UR5, URZ, UPT, UP0 ;  /* 0x000000ff0500128c */ /* 0x000fe8000bf05300 */
[----:B------:R-:W-:Y:S01]  /*5590*/  @UP1 USEL UR4, URZ, 0xffffffff, UP0 ;  /* 0xffffffffff041887 */ /* 0x000fe20008000000 */
[----:B------:R-:W-:Y:S11]  /*55a0*/  @!P3 BRA `(.L_x_99) ;  /* 0x00000000002cb947 */ /* 0x000ff60003800000 */
[----:B------:R-:W-:Y:S01]  /*55b0*/  ISETP.NE.U32.AND P2, PT, R86, RZ, PT ;  /* 0x000000ff5600720c */ /* 0x000fe20003f45070 */
[----:B------:R-:W-:Y:S03]  /*55c0*/  IMAD.MOV.U32 R95, RZ, RZ, 0x1 ;  /* 0x00000001ff5f7424 */ /* 0x000fe600078e00ff */
[----:B------:R-:W-:Y:S11]  /*55d0*/  ISETP.NE.AND.EX P2, PT, R87, RZ, PT, P2 ;  /* 0x000000ff5700720c */ /* 0x000ff60003f45320 */
[----:B------:R-:W-:Y:S02]  /*55e0*/  @!UPT UIADD3 URZ, UPT, UPT, URZ, URZ, URZ ;  /* 0x000000fffffff290 */ /* 0x000fe4000fffe0ff */
[----:B------:R-:W1:Y:S01]  /*55f0*/  @P2 LDC.64 R2, c[0x0][0x888] ;  /* 0x00022200ff022b82 */ /* 0x000e620000000a00 */
[----:B------:R-:W-:Y:S04]  /*5600*/  @P2 IMAD R0, R88, UR36, RZ ;  /* 0x0000002458002c24 */ /* 0x000fe8000f8e02ff */
[----:B-1----:R-:W-:Y:S04]  /*5610*/  @P2 IMAD.WIDE R2, R0, 0x4, R2 ;  /* 0x0000000400022825 */ /* 0x002fe800078e0202 */
[----:B------:R-:W-:Y:S01]  /*5620*/  HFMA2 R0, -RZ, RZ, 0, 5.9604644775390625e-08 ;  /* 0x00000001ff007431 */ /* 0x000fe200000001ff */
[----:B-----5:R1:W5:Y:S04]  /*5630*/  @P2 LDG.E R49, desc[UR40][R2.64] ;  /* 0x0000002802312981 */ /* 0x020368000c1e1900 */
[----:B------:R-:W-:Y:S01]  /*5640*/  @!P2 PRMT R95, R0, 0x7610, R95 ;  /* 0x00007610005fa816 */ /* 0x000fe2000000005f */
[----:B-1----:R-:W2:Y:S06]  /*5650*/  @!P2 LDC R49, c[0x0][0x880] ;  /* 0x00022000ff31ab82 */ /* 0x002eac0000000800 */
.L_x_99:
[----:B------:R-:W-:Y:S05]  /*5660*/  @!P4 BRA `(.L_x_100) ;  /* 0x000000000020c947 */ /* 0x000fea0003800000 */
[----:B------:R-:W-:Y:S04]  /*5670*/  ISETP.NE.U32.AND P2, PT, R82, RZ, PT ;  /* 0x000000ff5200720c */ /* 0x000fe80003f45070 */
[----:B------:R-:W-:Y:S11]  /*5680*/  ISETP.NE.AND.EX P2, PT, R83, RZ, PT, P2 ;  /* 0x000000ff5300720c */ /* 0x000ff60003f45320 */
[----:B------:R-:W-:Y:S02]  /*5690*/  @!UPT UIADD3 URZ, UPT, UPT, URZ, URZ, URZ ;  /* 0x000000fffffff290 */ /* 0x000fe4000fffe0ff */
[----:B------:R-:W1:Y:S01]  /*56a0*/  @P2 LDC.64 R2, c[0x0][0x8a8] ;  /* 0x00022a00ff022b82 */ /* 0x000e620000000a00 */
[----:B------:R-:W-:Y:S04]  /*56b0*/  @P2 IMAD R0, R84, UR36, RZ ;  /* 0x0000002454002c24 */ /* 0x000fe8000f8e02ff */
[----:B-1----:R-:W-:Y:S05]  /*56c0*/  @P2 IMAD.WIDE R2, R0, 0x4, R2 ;  /* 0x0000000400022825 */ /* 0x002fea00078e0202 */
[----:B-----5:R1:W5:Y:S02]  /*56d0*/  @P2 LDG.E R46, desc[UR40][R2.64] ;  /* 0x00000028022e2981 */ /* 0x020364000c1e1900 */
[----:B-1----:R-:W3:Y:S02]  /*56e0*/  @!P2 LDC R46, c[0x0][0x8a0] ;  /* 0x00022800ff2eab82 */ /* 0x002ee40000000800 */
.L_x_100:
[----:B--2--5:R-:W-:Y:S01]  /*56f0*/  @P0 FSETP.NEU.AND P4, PT, R49, RZ, PT ;  /* 0x000000ff3100020b */ /* 0x024fe20003f8d000 */
[----:B------:R-:W-:Y:S01]  /*5700*/  IMAD.U32 R0, RZ, RZ, UR4 ;  /* 0x00000004ff007e24 */ /* 0x000fe2000f8e00ff */
[----:B------:R-:W-:Y:S01]  /*5710*/  @P0 LOP3.LUT P2, RZ, R95, 0xff, RZ, 0xc0, !PT ;  /* 0x000000ff5fff0812 */ /* 0x000fe2000784c0ff */
[----:B------:R-:W-:Y:S01]  /*5720*/  BSSY B1, `(.L_x_101) ;  /* 0x0000034000017945 */ /* 0x000fe20003800000 */
[----:B------:R-:W-:Y:S01]  /*5730*/  @P0 SEL R3, RZ, 0xffffffff, P4 ;  /* 0xffffffffff030807 */ /* 0x000fe20002000000 */
[C---:B------:R-:W-:Y:S01]  /*5740*/  IMAD R32, R44.reuse, 0x20, R47 ;  /* 0x000000202c207824 */ /* 0x040fe200078e022f */
[----:B------:R-:W-:Y:S02]  /*5750*/  LEA R113, R44, UR43, 0x3 ;  /* 0x0000002b2c717c11 */ /* 0x000fe4000f8e18ff */
[----:B------:R-:W-:Y:S02]  /*5760*/  CS2R R54, SRZ ;  /* 0x0000000000367805 */ /* 0x000fe4000001ff00 */
[----:B------:R-:W-:Y:S02]  /*5770*/  @P1 SEL R3, R0, R3, !P2 ;  /* 0x0000000300031207 */ /* 0x000fe40005000000 */
[----:B------:R-:W-:Y:S02]  /*5780*/  CS2R R52, SRZ ;  /* 0x0000000000347805 */ /* 0x000fe4000001ff00 */
[----:B------:R-:W-:Y:S02]  /*5790*/  SHF.L.U32 R2, R110, 0x1f, RZ ;  /* 0x0000001f6e027819 */ /* 0x000fe400000006ff */
[----:B------:R-:W-:Y:S02]  /*57a0*/  CS2R R58, SRZ ;  /* 0x00000000003a7805 */ /* 0x000fe4000001ff00 */
[----:B------:R-:W-:Y:S02]  /*57b0*/  @P0 LOP3.LUT R3, R3, 0x1, RZ, 0xc0, !PT ;  /* 0x0000000103030812 */ /* 0x000fe400078ec0ff */
[----:B------:R-:W-:Y:S02]  /*57c0*/  CS2R R56, SRZ ;  /* 0x0000000000387805 */ /* 0x000fe4000001ff00 */
[----:B------:R-:W-:Y:S02]  /*57d0*/  PLOP3.LUT P5, PT, PT, PT, PT, 0x8, 0x80 ;  /* 0x000000000080781c */ /* 0x000fe40003fae170 */
[----:B------:R-:W-:Y:S11]  /*57e0*/  ISETP.NE.U32.OR P1, PT, R3, 0x1, !P0 ;  /* 0x000000010300780c */ /* 0x000ff60004725470 */
[----:B------:R-:W-:Y:S02]  /*57f0*/  @!UPT UIADD3 URZ, UPT, UPT, URZ, URZ, URZ ;  /* 0x000000fffffff290 */ /* 0x000fe4000fffe0ff */
[----:B------:R-:W-:Y:S04]  /*5800*/  @P1 SHF.L.U32 R4, R108, 0x1f, RZ ;  /* 0x0000001f6c041819 */ /* 0x000fe800000006ff */
[----:B------:R-:W1:Y:S01]  /*5810*/  @P1 SYNCS.PHASECHK.TRANS64.TRYWAIT P0, [UR43+0x30], R4 ;  /* 0x00003004ff0015a7 */ /* 0x000e62000800112b */
[----:B------:R2:W4:Y:S01]  /*5820*/  SYNCS.PHASECHK.TRANS64.TRYWAIT P4, [R113+URZ+0x70], R2 ;  /* 0x00007002710075a7 */ /* 0x00052200080811ff */
[----:B-1----:R-:W-:Y:S01]  /*5830*/  @P1 PLOP3.LUT P5, PT, P0, PT, PT, 0x8, 0x80 ;  /* 0x000000000080181c */ /* 0x002fe200007ae170 */
[----:B------:R-:W-:Y:S01]  /*5840*/  @!UPT UIADD3 URZ, UPT, UPT, URZ, URZ, URZ ;  /* 0x000000fffffff290 */ /* 0x000fe2000fffe0ff */
[----:B--2-4-:R-:W-:Y:S11]  /*5850*/  @!P1 BRA `(.L_x_102) ;  /* 0x0000000000809947 */ /* 0x014ff60003800000 */
[----:B------:R-:W-:Y:S01]  /*5860*/  ISETP.NE.U32.AND P0, PT, RZ, UR38, PT ;  /* 0x00000026ff007c0c */ /* 0x000fe2000bf05070 */
[----:B------:R-:W-:Y:S01]  /*5870*/  BSSY B0, `(.L_x_103) ;  /* 0x0000012000007945 */ /* 0x000fe20003800000 */
[----:B------:R-:W-:Y:S02]  /*5880*/  FSETP.NEU.AND P2, PT, R49, RZ, PT ;  /* 0x000000ff3100720b */ /* 0x000fe40003f4d000 */
[----:B------:R-:W-:Y:S02]  /*5890*/  CS2R R58, SRZ ;  /* 0x00000000003a7805 */ /* 0x000fe4000001ff00 */
[----:B------:R-:W-:Y:S02]  /*58a0*/  ISETP.NE.AND.EX P0, PT, RZ, UR39, PT, P0 ;  /* 0x00000027ff007c0c */ /* 0x000fe4000bf05300 */
[----:B------:R-:W-:Y:S02]  /*58b0*/  CS2R R56, SRZ ;  /* 0x0000000000387805 */ /* 0x000fe4000001ff00 */
[----:B------:R-:W-:Y:S02]  /*58c0*/  LOP3.LUT P1, RZ, R95, 0xff, RZ, 0xc0, !PT ;  /* 0x000000ff5fff7812 */ /* 0x000fe4000782c0ff */
[----:B------:R-:W-:Y:S02]  /*58d0*/  CS2R R54, SRZ ;  /* 0x0000000000367805 */ /* 0x000fe4000001ff00 */
[----:B------:R-:W-:Y:S02]  /*58e0*/  SEL R0, RZ, 0xffffffff, P2 ;  /* 0xffffffffff007807 */ /* 0x000fe40001000000 */
[----:B------:R-:W-:Y:S02]  /*58f0*/  CS2R R52, SRZ ;  /* 0x0000000000347805 */ /* 0x000fe4000001ff00 */
[----:B------:R-:W-:Y:S04]  /*5900*/  SEL R3, RZ, 0xffffffff, P0 ;  /* 0xffffffffff037807 */ /* 0x000fe80000000000 */
[----:B------:R-:W-:Y:S04]  /*5910*/  @P3 SEL R0, R3, R0, !P1 ;  /* 0x0000000003003207 */ /* 0x000fe80004800000 */
[----:B------:R-:W-:Y:S04]  /*5920*/  LOP3.LUT R0, R0, 0x1, RZ, 0xc0, !PT ;  /* 0x0000000100007812 */ /* 0x000fe800078ec0ff */
[----:B------:R-:W-:Y:S01]  /*5930*/  ISETP.NE.U32.AND P0, PT, R0, 0x1, PT ;  /* 0x000000010000780c */ /* 0x000fe20003f05070 */
[----:B------:R-:W-:Y:S01]  /*5940*/  @!UPT UIADD3 URZ, UPT, UPT, URZ, URZ, URZ ;  /* 0x000000fffffff290 */ /* 0x000fe2000fffe0ff */
[----:B------:R-:W-:Y:S11]  /*5950*/  @!P5 BRA `(.L_x_104) ;  /* 0x00000000000cd947 */ /* 0x000ff60003800000 */
[----:B------:R-:W-:Y:S04]  /*5960*/  SHF.L.U32 R3, R108, 0x1f, RZ ;  /* 0x0000001f6c037819 */ /* 0x000fe800000006ff */
[----:B------:R-:W1:Y:S02]  /*5970*/  SYNCS.PHASECHK.TRANS64.TRYWAIT P1, [UR43+0x30], R3 ;  /* 0x00003003ff0075a7 */ /* 0x000e64000802112b */
[----:B-1----:R-:W-:Y:S05]  /*5980*/  @!P1 BRA `(.L_x_105) ;  /* 0x0000001400849947 */ /* 0x002fea0003800000 */
.L_x_104:
[----:B------:R-:W-:Y:S05]  /*5990*/  BSYNC B0 ;  /* 0x0000000000007941 */ /* 0x000fea0003800000 */
.L_x_103:
[----:B------:R2:W4:Y:S01]  /*59a0*/  @P0 LDS.128 R56, [R105+UR43+0x200] ;  /* 0x0002002b69380984 */ /* 0x0005220008000c00 */
[----:B------:R-:W-:Y:S01]  /*59b0*/  UIADD3 UR4, UPT, UPT, UR43, 0x38, URZ ;  /* 0x000000382b047890 */ /* 0x000fe2000fffe0ff */
[----:B------:R-:W-:Y:S02]  /*59c0*/  LOP3.LUT R108, R108, 0x1, RZ, 0x3c, !PT ;  /* 0x000000016c6c7812 */ /* 0x000fe400078e3cff */
[----:B------:R2:W1:Y:S01]  /*59d0*/  @P0 LDS.128 R52, [R104+0x10] ;  /* 0x0000100068340984 */ /* 0x0004620000000c00 */
[----:B------:R-:W-:Y:S01]  /*59e0*/  UPRMT UR4, UR37, 0x654, UR4 ;  /* 0x0000065425047896 */ /* 0x000fe20008000004 */
[----:B------:R-:W-:Y:S01]  /*59f0*/  @!PT LDS RZ, [RZ] ;  /* 0x00000000fffff984 */ /* 0x000fe20000000800 */
[----:B------:R-:W-:Y:S01]  /*5a00*/  @!PT LDS RZ, [RZ] ;  /* 0x00000000fffff984 */ /* 0x000fe20000000800 */
[----:B------:R-:W-:Y:S01]  /*5a10*/  @!PT LDS RZ, [RZ] ;  /* 0x00000000fffff984 */ /* 0x000fe20000000800 */
[----:B------:R-:W-:Y:S01]  /*5a20*/  @!PT LDS RZ, [RZ] ;  /* 0x00000000fffff984 */ /* 0x000fe20000000800 */
[----:B------:R5:W-:Y:S06]  /*5a30*/  MEMBAR.ALL.CTA ;  /* 0x0000000000007992 */ /* 0x000bec0000008000 */
[----:B-----5:R-:W5:Y:S02]  /*5a40*/  FENCE.VIEW.ASYNC.S ;  /* 0x00000000000073c6 */ /* 0x020f640000000000 */
[----:B-----5:R-:W-:Y:S03]  /*5a50*/  SYNCS.ARRIVE.TRANS64.RED.A1T0 RZ, [UR4], RZ ;  /* 0x000000ffffff79a7 */ /* 0x020fe60008100404 */
.L_x_102:
[----:B------:R-:W-:Y:S05]  /*5a60*/  BSYNC B1 ;  /* 0x0000000000017941 */ /* 0x000fea0003800000 */
.L_x_101:
[----:B-1----:R-:W-:Y:S04]  /*5a70*/  SHF.R.U32.HI R3, RZ, 0x15, R32 ;  /* 0x00000015ff037819 */ /* 0x002fe80000011620 */
[----:B------:R-:W-:Y:S01]  /*5a80*/  LOP3.LUT P0, RZ, R3, 0x3, R106, 0x48, !PT ;  /* 0x0000000303ff7812 */ /* 0x000fe2000780486a */
[----:B------:R-:W-:Y:S01]  /*5a90*/  @!UPT UIADD3 URZ, UPT, UPT, URZ, URZ, URZ ;  /* 0x000000fffffff290 */ /* 0x000fe2000fffe0ff */
[----:B------:R-:W-:Y:S11]  /*5aa0*/  @P4 BRA `(.L_x_106) ;  /* 0x0000000000084947 */ /* 0x000ff60003800000 */
[----:B------:R-:W1:Y:S02]  /*5ab0*/  SYNCS.PHASECHK.TRANS64.TRYWAIT P1, [R113+URZ+0x70], R2 ;  /* 0x00007002710075a7 */ /* 0x000e6400080211ff */
[----:B-1----:R-:W-:Y:S05]  /*5ac0*/  @!P1 BRA `(.L_x_107) ;  /* 0x00000014004c9947 */ /* 0x002fea0003800000 */
.L_x_106:
[----:B------:R-:W-:Y:S05]  /*5ad0*/  @!P0 BRA `(.L_x_108) ;  /* 0x0000000000408947 */ /* 0x000fea0003800000 */
[----:B------:R-:W1:Y:S01]  /*5ae0*/  LDCU.64 UR8, c[0x4][0x70] ;  /* 0x01000e00ff0877ac */ /* 0x000e620008000a00 */
[----:B------:R-:W-:Y:S01]  /*5af0*/  MOV R3, 0x0 ;  /* 0x0000000000037802 */ /* 0x000fe20000000f00 */
[----:B------:R-:W-:Y:S02]  /*5b00*/  HFMA2 R12, -RZ, RZ, 0, 5.9604644775390625e-08 ;  /* 0x00000001ff0c7431 */ /* 0x000fe400000001ff */
[----:B------:R-:W-:Y:S02]  /*5b10*/  IMAD.MOV.U32 R8, RZ, RZ, 0x192 ;  /* 0x00000192ff087424 */ /* 0x000fe400078e00ff */
[----:B------:R-:W-:Y:S01]  /*5b20*/  IMAD.MOV.U32 R13, RZ, RZ, RZ ;  /* 0x000000ffff0d7224 */ /* 0x000fe200078e00ff */
[----:B------:R-:W5:Y:S01]  /*5b30*/  LDCU.64 UR6, c[0x4][0x78] ;  /* 0x01000f00ff0677ac */ /* 0x000f620008000a00 */
[----:B------:R-:W2:Y:S01]  /*5b40*/  LDC.64 R2, c[0x4][R3] ;  /* 0x0100000003027b82 */ /* 0x000ea20000000a00 */
[----:B------:R-:W3:Y:S01]  /*5b50*/  LDCU.64 UR4, c[0x4][0x10] ;  /* 0x01000200ff0477ac */ /* 0x000ee20008000a00 */
[----:B-1----:R-:W-:Y:S01]  /*5b60*/  MOV R5, UR9 ;  /* 0x0000000900057c02 */ /* 0x002fe20008000f00 */
[----:B------:R-:W-:Y:S01]  /*5b70*/  IMAD.U32 R4, RZ, RZ, UR8 ;  /* 0x00000008ff047e24 */ /* 0x000fe2000f8e00ff */
[----:B-----5:R-:W-:Y:S01]  /*5b80*/  MOV R7, UR7 ;  /* 0x0000000700077c02 */ /* 0x020fe20008000f00 */
[----:B------:R-:W-:Y:S01]  /*5b90*/  IMAD.U32 R6, RZ, RZ, UR6 ;  /* 0x00000006ff067e24 */ /* 0x000fe2000f8e00ff */
[----:B---3--:R-:W-:Y:S01]  /*5ba0*/  MOV R11, UR5 ;  /* 0x00000005000b7c02 */ /* 0x008fe20008000f00 */
[----:B------:R-:W-:Y:S02]  /*5bb0*/  IMAD.U32 R10, RZ, RZ, UR4 ;  /* 0x00000004ff0a7e24 */ /* 0x000fe4000f8e00ff */
[----:B------:R-:W-:Y:S07]  /*5bc0*/  LEPC R20, `(.L_x_108) ;  /* 0x000000001014794e */ /* 0x000fee0000000000 */
[----:B--2-4-:R-:W-:Y:S05]  /*5bd0*/  CALL.ABS.NOINC R2 ;  /* 0x0000000002007343 */ /* 0x014fea0003c00000 */
.L_x_108:
[----:B------:R-:W-:Y:S01]  /*5be0*/  LOP3.LUT P0, RZ, R103, 0x60, RZ, 0xc0, !PT ;  /* 0x0000006067ff7812 */ /* 0x000fe2000780c0ff */
[----:B------:R-:W-:Y:S05]  /*5bf0*/  WARPSYNC.ALL ;  /* 0x0000000000007948 */ /* 0x000fea0003800000 */
[----:B------:R-:W-:Y:S01]  /*5c00*/  R2UR UR4, R32 ;  /* 0x00000000200472ca */ /* 0x000fe200000e0000 */
[----:B------:R-:W-:Y:S01]  /*5c10*/  BSSY.RECONVERGENT B0, `(.L_x_109) ;  /* 0x000009e000007945 */ /* 0x000fe20003800200 */
[-C--:B----4-:R-:W-:Y:S02]  /*5c20*/  F2FP.F16.E4M3.UNPACK_B R50, R56.reuse ;  /* 0x00000038ff32723e */ /* 0x090fe400020006ff */
[----:B------:R-:W-:Y:S02]  /*5c30*/  F2FP.F16.E4M3.UNPACK_B R63, R56.H1 ;  /* 0x00000038ff3f723e */ /* 0x000fe400030006ff */
[-C--:B------:R-:W-:Y:S01]  /*5c40*/  F2FP.F16.E4M3.UNPACK_B R56, R57.reuse ;  /* 0x00000039ff38723e */ /* 0x080fe200020006ff */
[--C-:B------:R-:W-:Y:S01]  /*5c50*/  HADD2.F32 R48, -RZ, R50.reuse.H0_H0 ;  /* 0x20000032ff307230 */ /* 0x100fe20000004100 */
[----:B------:R-:W-:Y:S01]  /*5c60*/  F2FP.F16.E4M3.UNPACK_B R57, R57.H1 ;  /* 0x00000039ff39723e */ /* 0x000fe200030006ff */
[----:B------:R-:W-:Y:S01]  /*5c70*/  HADD2.F32 R50, -RZ, R50.H1_H1 ;  /* 0x30000032ff327230 */ /* 0x000fe20000004100 */
[-C--:B------:R-:W-:Y:S01]  /*5c80*/  F2FP.F16.E4M3.UNPACK_B R66, R52.reuse ;  /* 0x00000034ff42723e */ /* 0x080fe200020006ff */
[--C-:B------:R-:W-:Y:S01]  /*5c90*/  HADD2.F32 R51, -RZ, R63.reuse.H0_H0 ;  /* 0x2000003fff337230 */ /* 0x100fe20000004100 */
[----:B------:R-:W-:Y:S01]  /*5ca0*/  F2FP.F16.E4M3.UNPACK_B R68, R52.H1 ;  /* 0x00000034ff44723e */ /* 0x000fe200030006ff */
[----:B------:R-:W1:Y:S01]  /*5cb0*/  LDTM.x32 R4, tmem[UR4] ;  /* 0x00000004000479ee */ /* 0x000e6200082c0000 */
[----:B------:R-:W-:Y:S01]  /*5cc0*/  NOP ;  /* 0x0000000000007918 */ /* 0x000fe20000000000 */
[----:B------:R-:W-:Y:S01]  /*5cd0*/  IADD3 R113, PT, PT, R113, 0x90, RZ ;  /* 0x0000009071717810 */ /* 0x000fe20007ffe0ff */
[--C-:B------:R-:W-:Y:S01]  /*5ce0*/  HADD2.F32 R65, -RZ, R66.reuse.H0_H0 ;  /* 0x20000042ff417230 */ /* 0x100fe20000004100 */
[----:B------:R-:W-:Y:S01]  /*5cf0*/  F2FP.F16.E4M3.UNPACK_B R61, R58 ;  /* 0x0000003aff3d723e */ /* 0x000fe200020006ff */
[----:B------:R-:W-:Y:S01]  /*5d00*/  HADD2.F32 R66, -RZ, R66.H1_H1 ;  /* 0x30000042ff427230 */ /* 0x000fe20000004100 */
[----:B------:R-:W-:Y:S01]  /*5d10*/  LOP3.LUT R113, R113, 0xfefffff8, RZ, 0xc0, !PT ;  /* 0xfefffff871717812 */ /* 0x000fe200078ec0ff */
[----:B------:R-:W-:Y:S01]  /*5d20*/  HADD2.F32 R52, -RZ, R63.H1_H1 ;  /* 0x3000003fff347230 */ /* 0x000fe20000004100 */
[-C--:B------:R-:W-:Y:S01]  /*5d30*/  F2FP.F16.E4M3.UNPACK_B R70, R53.reuse ;  /* 0x00000035ff46723e */ /* 0x080fe200020006ff */
[----:B------:R-:W-:Y:S01]  /*5d40*/  HADD2.F32 R67, -RZ, R68.H0_H0 ;  /* 0x20000044ff437230 */ /* 0x000fe20000004100 */
[----:B-1----:R1:W-:Y:S01]  /*5d50*/  SYNCS.ARRIVE.TRANS64.RED.A1T0 RZ, [R113+URZ], RZ ;  /* 0x000000ff71ff79a7 */ /* 0x0023e200081004ff */
[----:B------:R-:W-:Y:S01]  /*5d60*/  F2FP.F16.E4M3.UNPACK_B R72, R53.H1 ;  /* 0x00000035ff48723e */ /* 0x000fe200030006ff */
[----:B------:R-:W-:Y:S01]  /*5d70*/  HADD2.F32 R53, -RZ, R56.H0_H0 ;  /* 0x20000038ff357230 */ /* 0x000fe20000004100 */
[-C--:B------:R-:W-:Y:S01]  /*5d80*/  F2FP.F16.E4M3.UNPACK_B R74, R54.reuse ;  /* 0x00000036ff4a723e */ /* 0x080fe200020006ff */
[----:B------:R-:W-:Y:S01]  /*5d90*/  HADD2.F32 R69, -RZ, R70.H0_H0 ;  /* 0x20000046ff457230 */ /* 0x000fe20000004100 */
[----:B------:R-:W-:Y:S01]  /*5da0*/  F2FP.F16.E4M3.UNPACK_B R76, R54.H1 ;  /* 0x00000036ff4c723e */ /* 0x000fe200030006ff */
[----:B------:R-:W-:Y:S01]  /*5db0*/  HADD2.F32 R54, -RZ, R56.H1_H1 ;  /* 0x30000038ff367230 */ /* 0x000fe20000004100 */
[----:B------:R-:W-:Y:S01]  /*5dc0*/  F2FP.F16.E4M3.UNPACK_B R60, R58.H1 ;  /* 0x0000003aff3c723e */ /* 0x000fe200030006ff */
[----:B------:R-:W-:Y:S01]  /*5dd0*/  HADD2.F32 R58, -RZ, R61.H1_H1 ;  /* 0x3000003dff3a7230 */ /* 0x000fe20000004100 */
[----:B------:R-:W-:Y:S01]  /*5de0*/  F2FP.F16.E4M3.UNPACK_B R78, R55 ;  /* 0x00000037ff4e723e */ /* 0x000fe200020006ff */
[----:B------:R-:W-:Y:S01]  /*5df0*/  HADD2.F32 R71, -RZ, R70.H1_H1 ;  /* 0x30000046ff477230 */ /* 0x000fe20000004100 */
[----:B------:R-:W-:Y:S01]  /*5e00*/  F2FP.F16.E4M3.UNPACK_B R62, R59 ;  /* 0x0000003bff3e723e */ /* 0x000fe200020006ff */
[--C-:B------:R-:W-:Y:S01]  /*5e10*/  HADD2.F32 R73, -RZ, R74.reuse.H0_H0 ;  /* 0x2000004aff497230 */ /* 0x100fe20000004100 */
[----:B------:R-:W-:Y:S01]  /*5e20*/  F2FP.F16.E4M3.UNPACK_B R80, R55.H1 ;  /* 0x00000037ff50723e */ /* 0x000fe200030006ff */
[C---:B---3--:R-:W-:Y:S01]  /*5e30*/  FMUL R4, R46.reuse, R4 ;  /* 0x000000042e047220 */ /* 0x048fe20000400000 */
[C---:B------:R-:W-:Y:S01]  /*5e40*/  FMUL R5, R46.reuse, R5 ;  /* 0x000000052e057220 */ /* 0x040fe20000400000 */
[C---:B------:R-:W-:Y:S01]  /*5e50*/  FMUL R8, R46.reuse, R8 ;  /* 0x000000082e087220 */ /* 0x040fe20000400000 */
[C---:B------:R-:W-:Y:S01]  /*5e60*/  FMUL R9, R46.reuse, R9 ;  /* 0x000000092e097220 */ /* 0x040fe20000400000 */
[C---:B------:R-:W-:Y:S01]  /*5e70*/  FFMA R4, R49.reuse, R48, R4 ;  /* 0x0000003031047223 */ /* 0x040fe20000000004 */
[C---:B------:R-:W-:Y:S01]  /*5e80*/  FFMA R5, R49.reuse, R50, R5 ;  /* 0x0000003231057223 */ /* 0x040fe20000000005 */
[C---:B------:R-:W-:Y:S01]  /*5e90*/  FMUL R12, R46.reuse, R12 ;  /* 0x0000000c2e0c7220 */ /* 0x040fe20000400000 */
[C---:B------:R-:W-:Y:S01]  /*5ea0*/  FMUL R13, R46.reuse, R13 ;  /* 0x0000000d2e0d7220 */ /* 0x040fe20000400000 */
[C---:B------:R-:W-:Y:S01]  /*5eb0*/  FMUL R16, R46.reuse, R16 ;  /* 0x000000102e107220 */ /* 0x040fe20000400000 */
[C---:B------:R-:W-:Y:S01]  /*5ec0*/  FMUL R17, R46.reuse, R17 ;  /* 0x000000112e117220 */ /* 0x040fe20000400000 */
[C---:B------:R-:W-:Y:S01]  /*5ed0*/  FMUL R20, R46.reuse, R20 ;  /* 0x000000142e147220 */ /* 0x040fe20000400000 */
[C---:B------:R-:W-:Y:S01]  /*5ee0*/  FMUL R21, R46.reuse, R21 ;  /* 0x000000152e157220 */ /* 0x040fe20000400000 */
[C---:B------:R-:W-:Y:S01]  /*5ef0*/  FMUL R0, R46.reuse, R24 ;  /* 0x000000182e007220 */ /* 0x040fe20000400000 */
[C---:B------:R-:W-:Y:S01]  /*5f00*/  FMUL R2, R46.reuse, R25 ;  /* 0x000000192e027220 */ /* 0x040fe20000400000 */
[----:B------:R-:W-:Y:S02]  /*5f10*/  HADD2.F32 R74, -RZ, R74.H1_H1 ;  /* 0x3000004aff4a7230 */ /* 0x000fe40000004100 */
[C---:B------:R-:W-:Y:S01]  /*5f20*/  FMUL R24, R46.reuse, R28 ;  /* 0x0000001c2e187220 */ /* 0x040fe20000400000 */
[C---:B------:R-:W-:Y:S01]  /*5f30*/  FMUL R25, R46.reuse, R29 ;  /* 0x0000001d2e197220 */ /* 0x040fe20000400000 */
[--C-:B------:R-:W-:Y:S02]  /*5f40*/  HADD2.F32 R77, -RZ, R78.reuse.H0_H0 ;  /* 0x2000004eff4d7230 */ /* 0x100fe40000004100 */
[C---:B------:R-:W-:Y:S01]  /*5f50*/  FMUL R28, R46.reuse, R32 ;  /* 0x000000202e1c7220 */ /* 0x040fe20000400000 */
[----:B------:R-:W-:Y:S02]  /*5f60*/  HADD2.F32 R78, -RZ, R78.H1_H1 ;  /* 0x3000004eff4e7230 */ /* 0x000fe40000004100 */
[C---:B------:R-:W-:Y:S01]  /*5f70*/  FMUL R29, R46.reuse, R33 ;  /* 0x000000212e1d7220 */ /* 0x040fe20000400000 */
[C---:B------:R-:W-:Y:S01]  /*5f80*/  FMUL R6, R46.reuse, R6 ;  /* 0x000000062e067220 */ /* 0x040fe20000400000 */
[C---:B------:R-:W-:Y:S01]  /*5f90*/  FMUL R7, R46.reuse, R7 ;  /* 0x000000072e077220 */ /* 0x040fe20000400000 */
[--C-:B------:R-:W-:Y:S02]  /*5fa0*/  HADD2.F32 R55, -RZ, R57.reuse.H0_H0 ;  /* 0x20000039ff377230 */ /* 0x100fe40000004100 */
[C---:B------:R-:W-:Y:S01]  /*5fb0*/  FMUL R10, R46.reuse, R10 ;  /* 0x0000000a2e0a7220 */ /* 0x040fe20000400000 */
[C---:B------:R-:W-:Y:S01]  /*5fc0*/  FFMA R6, R49.reuse, R51, R6 ;  /* 0x0000003331067223 */ /* 0x040fe20000000006 */
[----:B------:R-:W-:Y:S02]  /*5fd0*/  HADD2.F32 R56, -RZ, R57.H1_H1 ;  /* 0x30000039ff387230 */ /* 0x000fe40000004100 */
[C---:B------:R-:W-:Y:S01]  /*5fe0*/  FFMA R7, R49.reuse, R52, R7 ;  /* 0x0000003431077223 */ /* 0x040fe20000000007 */
[C---:B------:R-:W-:Y:S01]  /*5ff0*/  FFMA R8, R49.reuse, R53, R8 ;  /* 0x0000003531087223 */ /* 0x040fe20000000008 */
[C---:B------:R-:W-:Y:S01]  /*6000*/  FFMA R9, R49.reuse, R54, R9 ;  /* 0x0000003631097223 */ /* 0x040fe20000000009 */
[----:B------:R-:W-:Y:S02]  /*6010*/  HADD2.F32 R57, -RZ, R61.H0_H0 ;  /* 0x2000003dff397230 */ /* 0x000fe40000004100 */
[----:B------:R-:W-:Y:S01]  /*6020*/  FFMA R10, R49, R55, R10 ;  /* 0x00000037310a7223 */ /* 0x000fe2000000000a */
[----:B------:R-:W-:Y:S01]  /*6030*/  F2FP.SATFINITE.E4M3.F32.PACK_AB_MERGE_C R96, R7, R6, RZ ;  /* 0x000000060760723e */ /* 0x000fe200048070ff */
[----:B------:R-:W-:Y:S02]  /*6040*/  HADD2.F32 R61, -RZ, R62.H0_H0 ;  /* 0x2000003eff3d7230 */ /* 0x000fe40000004100 */
[C---:B------:R-:W-:Y:S01]  /*6050*/  FMUL R11, R46.reuse, R11 ;  /* 0x0000000b2e0b7220 */ /* 0x040fe20000400000 */
[----:B------:R-:W-:Y:S01]  /*6060*/  F2FP.F16.E4M3.UNPACK_B R64, R59.H1 ;  /* 0x0000003bff40723e */ /* 0x000fe200030006ff */
[----:B------:R-:W-:Y:S01]  /*6070*/  HADD2.F32 R59, -RZ, R60.H0_H0 ;  /* 0x2000003cff3b7230 */ /* 0x000fe20000004100 */
[----:B------:R-:W-:Y:S01]  /*6080*/  F2FP.SATFINITE.E4M3.F32.PACK_AB_MERGE_C R96, R5, R4, R96 ;  /* 0x000000040560723e */ /* 0x000fe20004807060 */
[C---:B------:R-:W-:Y:S01]  /*6090*/  FFMA R11, R49.reuse, R56, R11 ;  /* 0x00000038310b7223 */ /* 0x040fe2000000000b */
[C---:B------:R-:W-:Y:S01]  /*60a0*/  FFMA R12, R49.reuse, R57, R12 ;  /* 0x00000039310c7223 */ /* 0x040fe2000000000c */
[----:B------:R-:W-:Y:S01]  /*60b0*/  FFMA R13, R49, R58, R13 ;  /* 0x0000003a310d7223 */ /* 0x000fe2000000000d */
[----:B------:R-:W-:Y:S02]  /*60c0*/  HADD2.F32 R62, -RZ, R62.H1_H1 ;  /* 0x3000003eff3e7230 */ /* 0x000fe40000004100 */
[C---:B------:R-:W-:Y:S01]  /*60d0*/  FMUL R14, R46.reuse, R14 ;  /* 0x0000000e2e0e7220 */ /* 0x040fe20000400000 */
[----:B------:R-:W-:Y:S01]  /*60e0*/  HADD2.F32 R60, -RZ, R60.H1_H1 ;  /* 0x3000003cff3c7230 */ /* 0x000fe20000004100 */
[----:B------:R-:W-:Y:S01]  /*60f0*/  F2FP.SATFINITE.E4M3.F32.PACK_AB_MERGE_C R97, R11, R10, RZ ;  /* 0x0000000a0b61723e */ /* 0x000fe200048070ff */
[C---:B------:R-:W-:Y:S01]  /*6100*/  FMUL R15, R46.reuse, R15 ;  /* 0x0000000f2e0f7220 */ /* 0x040fe20000400000 */
[--C-:B------:R-:W-:Y:S02]  /*6110*/  HADD2.F32 R63, -RZ, R64.reuse.H0_H0 ;  /* 0x20000040ff3f7230 */ /* 0x100fe40000004100 */
[----:B------:R-:W-:Y:S01]  /*6120*/  FFMA R14, R49, R59, R14 ;  /* 0x0000003b310e7223 */ /* 0x000fe2000000000e */
[----:B------:R-:W-:Y:S01]  /*6130*/  F2FP.SATFINITE.E4M3.F32.PACK_AB_MERGE_C R97, R9, R8, R97 ;  /* 0x000000080961723e */ /* 0x000fe20004807061 */
[C---:B------:R-:W-:Y:S01]  /*6140*/  FFMA R15, R49.reuse, R60, R15 ;  /* 0x0000003c310f7223 */ /* 0x040fe2000000000f */
[C---:B------:R-:W-:Y:S01]  /*6150*/  FFMA R16, R49.reuse, R61, R16 ;  /* 0x0000003d31107223 */ /* 0x040fe20000000010 */
[C---:B------:R-:W-:Y:S01]  /*6160*/  FFMA R17, R49.reuse, R62, R17 ;  /* 0x0000003e31117223 */ /* 0x040fe20000000011 */
[----:B------:R-:W-:Y:S02]  /*6170*/  HADD2.F32 R64, -RZ, R64.H1_H1 ;  /* 0x30000040ff407230 */ /* 0x000fe40000004100 */
[C---:B------:R-:W-:Y:S01]  /*6180*/  FMUL R18, R46.reuse, R18 ;  /* 0x000000122e127220 */ /* 0x040fe20000400000 */
[C---:B------:R-:W-:Y:S01]  /*6190*/  FMUL R19, R46.reuse, R19 ;  /* 0x000000132e137220 */ /* 0x040fe20000400000 */
[----:B------:R-:W-:Y:S02]  /*61a0*/  HADD2.F32 R68, -RZ, R68.H1_H1 ;  /* 0x30000044ff447230 */ /* 0x000fe40000004100 */
[C---:B------:R-:W-:Y:S01]  /*61b0*/  FMUL R22, R46.reuse, R22 ;  /* 0x000000162e167220 */ /* 0x040fe20000400000 */
[C---:B------:R-:W-:Y:S01]  /*61c0*/  FFMA R18, R49.reuse, R63, R18 ;  /* 0x0000003f31127223 */ /* 0x040fe20000000012 */
[C---:B------:R-:W-:Y:S01]  /*61d0*/  FFMA R19, R49.reuse, R64, R19 ;  /* 0x0000004031137223 */ /* 0x040fe20000000013 */
[C---:B------:R-:W-:Y:S01]  /*61e0*/  FMUL R23, R46.reuse, R23 ;  /* 0x000000172e177220 */ /* 0x040fe20000400000 */
[C---:B------:R-:W-:Y:S01]  /*61f0*/  FFMA R20, R49.reuse, R65, R20 ;  /* 0x0000004131147223 */ /* 0x040fe20000000014 */
[C---:B------:R-:W-:Y:S01]  /*6200*/  FFMA R21, R49.reuse, R66, R21 ;  /* 0x0000004231157223 */ /* 0x040fe20000000015 */
[--C-:B------:R-:W-:Y:S02]  /*6210*/  HADD2.F32 R70, -RZ, R72.reuse.H0_H0 ;  /* 0x20000048ff467230 */ /* 0x100fe40000004100 */
[C---:B------:R-:W-:Y:S01]  /*6220*/  FFMA R22, R49.reuse, R67, R22 ;  /* 0x0000004331167223 */ /* 0x040fe20000000016 */
[----:B------:R-:W-:Y:S02]  /*6230*/  HADD2.F32 R72, -RZ, R72.H1_H1 ;  /* 0x30000048ff487230 */ /* 0x000fe40000004100 */
[C---:B------:R-:W-:Y:S01]  /*6240*/  FMUL R3, R46.reuse, R26 ;  /* 0x0000001a2e037220 */ /* 0x040fe20000400000 */
        /* <DEDUP_REMOVED lines=16> */
[----:B------:R-:W-:Y:S01]  /*6350*/  FFMA R31, R49, R76, R31 ;  /* 0x0000004c311f7223 */ /* 0x000fe2000000001f */
[----:B------:R-:W-:Y:S01]  /*6360*/  FMUL R35, R46, R35 ;  /* 0x000000232e237220 */ /* 0x000fe20000400000 */
[----:B------:R-:W-:Y:S01]  /*6370*/  F2FP.SATFINITE.E4M3.F32.PACK_AB_MERGE_C R98, R15, R14, RZ ;  /* 0x0000000e0f62723e */ /* 0x000fe200048070ff */
[----:B------:R-:W-:Y:S01]  /*6380*/  FFMA R28, R49, R77, R28 ;  /* 0x0000004d311c7223 */ /* 0x000fe2000000001c */
[----:B------:R-:W-:Y:S01]  /*6390*/  F2FP.SATFINITE.E4M3.F32.PACK_AB_MERGE_C R99, R19, R18, RZ ;  /* 0x000000121363723e */ /* 0x000fe200048070ff */
[C---:B------:R-:W-:Y:S01]  /*63a0*/  FFMA R29, R49.reuse, R78, R29 ;  /* 0x0000004e311d7223 */ /* 0x040fe2000000001d */
[C---:B------:R-:W-:Y:S01]  /*63b0*/  FFMA R30, R49.reuse, R79, R30 ;  /* 0x0000004f311e7223 */ /* 0x040fe2000000001e */
[----:B------:R-:W-:Y:S01]  /*63c0*/  FFMA R35, R49, R80, R35 ;  /* 0x0000005031237223 */ /* 0x000fe20000000023 */
[----:B------:R-:W-:Y:S02]  /*63d0*/  F2FP.SATFINITE.E4M3.F32.PACK_AB_MERGE_C R98, R13, R12, R98 ;  /* 0x0000000c0d62723e */ /* 0x000fe40004807062 */
[----:B------:R-:W-:Y:S02]  /*63e0*/  F2FP.SATFINITE.E4M3.F32.PACK_AB_MERGE_C R99, R17, R16, R99 ;  /* 0x000000101163723e */ /* 0x000fe40004807063 */
[----:B------:R-:W-:Y:S02]  /*63f0*/  F2FP.SATFINITE.E4M3.F32.PACK_AB_MERGE_C R116, R23, R22, RZ ;  /* 0x000000161774723e */ /* 0x000fe400048070ff */
[----:B------:R-:W-:Y:S01]  /*6400*/  F2FP.SATFINITE.E4M3.F32.PACK_AB_MERGE_C R117, R27, R3, RZ ;  /* 0x000000031b75723e */ /* 0x000fe200048070ff */
[----:B------:R3:W-:Y:S01]  /*6410*/  STS.128 [R105+UR43+0x1200], R96 ;  /* 0x0012006069007988 */ /* 0x0007e20008000c2b */
[----:B------:R-:W-:Y:S02]  /*6420*/  F2FP.SATFINITE.E4M3.F32.PACK_AB_MERGE_C R115, R31, R26, RZ ;  /* 0x0000001a1f73723e */ /* 0x000fe400048070ff */
[----:B------:R-:W-:Y:S02]  /*6430*/  F2FP.SATFINITE.E4M3.F32.PACK_AB_MERGE_C R120, R35, R30, RZ ;  /* 0x0000001e2378723e */ /* 0x000fe400048070ff */
[----:B------:R-:W-:Y:S02]  /*6440*/  F2FP.SATFINITE.E4M3.F32.PACK_AB_MERGE_C R116, R21, R20, R116 ;  /* 0x000000141574723e */ /* 0x000fe40004807074 */
[----:B------:R-:W-:Y:S02]  /*6450*/  F2FP.SATFINITE.E4M3.F32.PACK_AB_MERGE_C R117, R2, R0, R117 ;  /* 0x000000000275723e */ /* 0x000fe40004807075 */
[----:B------:R-:W-:Y:S02]  /*6460*/  F2FP.SATFINITE.E4M3.F32.PACK_AB_MERGE_C R118, R25, R24, R115 ;  /* 0x000000181976723e */ /* 0x000fe40004807073 */
[----:B------:R-:W-:Y:S02]  /*6470*/  F2FP.SATFINITE.E4M3.F32.PACK_AB_MERGE_C R119, R29, R28, R120 ;  /* 0x0000001c1d77723e */ /* 0x000fe40004807078 */
[----:B-1----:R-:W-:Y:S03]  /*6480*/  IADD3 R113, PT, PT, R44, 0x1, RZ ;  /* 0x000000012c717810 */ /* 0x002fe60007ffe0ff */
[----:B------:R3:W-:Y:S01]  /*6490*/  STS.128 [R104+0x1010], R116 ;  /* 0x0010107468007388 */ /* 0x0007e20000000c00 */
[----:B------:R-:W-:Y:S01]  /*64a0*/  @!PT LDS RZ, [RZ] ;  /* 0x00000000fffff984 */ /* 0x000fe20000000800 */
[----:B------:R-:W-:Y:S01]  /*64b0*/  @!PT LDS RZ, [RZ] ;  /* 0x00000000fffff984 */ /* 0x000fe20000000800 */
[----:B------:R-:W-:Y:S01]  /*64c0*/  @!PT LDS RZ, [RZ] ;  /* 0x00000000fffff984 */ /* 0x000fe20000000800 */
[----:B------:R-:W-:Y:S01]  /*64d0*/  @!PT LDS RZ, [RZ] ;  /* 0x00000000fffff984 */ /* 0x000fe20000000800 */
[----:B------:R1:W-:Y:S07]  /*64e0*/  MEMBAR.ALL.CTA ;  /* 0x0000000000007992 */ /* 0x0003ee0000008000 */
[----:B-1----:R-:W1:Y:S02]  /*64f0*/  FENCE.VIEW.ASYNC.S ;  /* 0x00000000000073c6 */ /* 0x002e640000000000 */
[----:B-1----:R-:W-:Y:S06]  /*6500*/  BAR.SYNC.DEFER_BLOCKING 0x1, 0x80 ;  /* 0x0042000000007b1d */ /* 0x002fec0000010000 */
[----:B------:R-:W-:Y:S05]  /*6510*/  @P0 BRA `(.L_x_110) ;  /* 0x0000000000340947 */ /* 0x000fea0003800000 */
[----:B------:R-:W-:Y:S01]  /*6520*/  UIADD3 UR12, UPT, UPT, UR43, 0x1200, URZ ;  /* 0x000012002b0c7890 */ /* 0x000fe2000fffe0ff */
[----:B------:R-:W-:Y:S01]  /*6530*/  R2UR UR9, R94 ;  /* 0x000000005e0972ca */ /* 0x000fe200000e0000 */
[----:B------:R-:W-:Y:S01]  /*6540*/  UIADD3 UR10, UP0, UPT, UR46, 0x680, URZ ;  /* 0x000006802e0a7890 */ /* 0x000fe2000ff1e0ff */
[----:B------:R-:W-:Y:S01]  /*6550*/  R2UR UR8, R93 ;  /* 0x000000005d0872ca */ /* 0x000fe200000e0000 */
[----:B------:R-:W-:Y:S02]  /*6560*/  UMOV UR7, UR36 ;  /* 0x0000002400077c82 */ /* 0x000fe40008000000 */
[----:B------:R-:W-:Y:S01]  /*6570*/  IMAD.U32 R111, RZ, RZ, UR12 ;  /* 0x0000000cff6f7e24 */ /* 0x000fe2000f8e00ff */
[----:B------:R-:W-:Y:S04]  /*6580*/  UIADD3.X UR11, UPT, UPT, URZ, UR47, URZ, UP0, !UPT ;  /* 0x0000002fff0b7290 */ /* 0x000fe800087fe4ff */
[----:B------:R-:W-:Y:S03]  /*6590*/  R2UR UR4, R111 ;  /* 0x000000006f0472ca */ /* 0x000fe600000e0000 */
[----:B------:R-:W-:Y:S02]  /*65a0*/  USHF.L.U32 UR5, UR9, 0x6, URZ ;  /* 0x0000000609057899 */ /* 0x000fe400080006ff */
[----:B------:R-:W-:Y:S09]  /*65b0*/  USHF.L.U32 UR6, UR8, 0x6, URZ ;  /* 0x0000000608067899 */ /* 0x000ff200080006ff */
[----:B------:R1:W-:Y:S01]  /*65c0*/  UTMASTG.3D [UR4], [UR10] ;  /* 0x000000040a0073b5 */ /* 0x0003e20008010000 */
[----:B------:R0:W-:Y:S01]  /*65d0*/  UTMACMDFLUSH ;  /* 0x00000000000079b7 */ /* 0x0001e20000000000 */
[----:B-1----:R-:W-:Y:S04]  /*65e0*/  DEPBAR.LE SB0, 0x0 ;  /* 0x000080000000791a */ /* 0x002fe80000000000 */
.L_x_110:
[----:B------:R-:W-:Y:S05]  /*65f0*/  BSYNC.RECONVERGENT B0 ;  /* 0x0000000000007941 */ /* 0x000fea0003800200 */
.L_x_109:
[----:B------:R-:W-:Y:S01]  /*6600*/  BAR.SYNC.DEFER_BLOCKING 0x1, 0x80 ;  /* 0x0042000000007b1d */ /* 0x000fe20000010000 */
[----:B------:R-:W-:Y:S01]  /*6610*/  ISETP.NE.AND P2, PT, R112, RZ, PT ;  /* 0x000000ff7000720c */ /* 0x000fe20003f45270 */
[----:B------:R-:W-:Y:S01]  /*6620*/  IMAD.IADD R94, R43, 0x1, R81 ;  /* 0x000000012b5e7824 */ /* 0x000fe200078e0251 */
[----:B------:R-:W-:Y:S01]  /*6630*/  ISETP.NE.AND P0, PT, R114, 0x2, PT ;  /* 0x000000027200780c */ /* 0x000fe20003f05270 */
[----:B------:R-:W-:Y:S01]  /*6640*/  IMAD.IADD R93, R45, 0x1, R92 ;  /* 0x000000012d5d7824 */ /* 0x000fe200078e025c */
[----:B------:R-:W-:Y:S02]  /*6650*/  ISETP.NE.AND P1, PT, R113, 0x4, PT ;  /* 0x000000047100780c */ /* 0x000fe40003f25270 */
[----:B------:R-:W-:Y:S02]  /*6660*/  SEL R0, RZ, 0x1, P0 ;  /* 0x00000001ff007807 */ /* 0x000fe40000000000 */
[----:B------:R-:W-:Y:S02]  /*6670*/  SEL R3, RZ, 0x1, P1 ;  /* 0x00000001ff037807 */ /* 0x000fe40000800000 */
[----:B------:R-:W-:Y:S02]  /*6680*/  LOP3.LUT R109, R109, R0, RZ, 0x3c, !PT ;  /* 0x000000006d6d7212 */ /* 0x000fe400078e3cff */
[----:B------:R-:W-:Y:S02]  /*6690*/  LOP3.LUT R110, R110, R3, RZ, 0x3c, !PT ;  /* 0x000000036e6e7212 */ /* 0x000fe400078e3cff */
[----:B------:R-:W-:Y:S02]  /*66a0*/  @P2 R2UR UR36, R107 ;  /* 0x000000006b2422ca */ /* 0x000fe400000e0000 */
[----:B------:R-:W-:Y:S02]  /*66b0*/  SEL R114, R114, RZ, P0 ;  /* 0x000000ff72727207 */ /* 0x000fe40000000000 */
[----:B------:R-:W-:Y:S01]  /*66c0*/  SEL R44, R113, RZ, P1 ;  /* 0x000000ff712c7207 */ /* 0x000fe20000800000 */
[----:B------:R-:W-:Y:S10]  /*66d0*/  @P2 BRA `(.L_x_111) ;  /* 0xffffffe400a02947 */ /* 0x000ff4000383ffff */
[----:B------:R-:W-:Y:S05]  /*66e0*/  EXIT ;  /* 0x000000000000794d */ /* 0x000fea0003800000 */
.L_x_24:
[----:B--2---:R2:W4:Y:S02]  /*66f0*/  SYNCS.PHASECHK.TRANS64.TRYWAIT P0, [R3+URZ+0xc0], R2 ;  /* 0x0000c002030075a7 */ /* 0x00452400080011ff */
[----:B----4-:R-:W-:Y:S05]  /*6700*/  @!P0 NANOSLEEP.SYNCS 0x989680 ;  /* 0x009896800000895d */ /* 0x010fea0003900000 */
[----:B------:R-:W4:Y:S02]  /*6710*/  @!P0 SYNCS.PHASECHK.TRANS64 P0, [R3+URZ+0xc0], R2 ;  /* 0x0000c002030085a7 */ /* 0x000f2400080010ff */
[----:B----4-:R-:W-:Y:S05]  /*6720*/  @!P0 BRA `(.L_x_24) ;  /* 0xfffffffc00f08947 */ /* 0x010fea000383ffff */
[----:B------:R-:W-:Y:S05]  /*6730*/  BRA `(.L_x_112) ;  /* 0xffffffb000147947 */ /* 0x000fea000383ffff */
.L_x_27:
[----:B-1----:R-:W-:-:S07]  /*6740*/  MOV R2, UR33 ;  /* 0x0000002100027c02 */ /* 0x002fce0008000f00 */
.L_x_113:
[----:B-1----:R1:W2:Y:S02]  /*6750*/  SYNCS.PHASECHK.TRANS64.TRYWAIT P0, [R2+URZ+0x18], R5 ;  /* 0x00001805020075a7 */ /* 0x0022a400080011ff */
[----:B--2---:R-:W-:Y:S05]  /*6760*/  @!P0 NANOSLEEP.SYNCS 0x989680 ;  /* 0x009896800000895d */ /* 0x004fea0003900000 */
[----:B------:R-:W2:Y:S02]  /*6770*/  @!P0 SYNCS.PHASECHK.TRANS64 P0, [R2+URZ+0x18], R5 ;  /* 0x00001805020085a7 */ /* 0x000ea400080010ff */
[----:B--2---:R-:W-:Y:S05]  /*6780*/  @!P0 BRA `(.L_x_113) ;  /* 0xfffffffc00f08947 */ /* 0x004fea000383ffff */
[----:B------:R-:W-:Y:S05]  /*6790*/  BRA `(.L_x_26) ;  /* 0xffffffb0007c7947 */ /* 0x000fea000383ffff */
.L_x_34:
[----:B-1----:R-:W-:-:S07]  /*67a0*/  MOV R2, UR17 ;  /* 0x0000001100027c02 */ /* 0x002fce0008000f00 */
.L_x_114:
[----:B-1----:R1:W2:Y:S02]  /*67b0*/  SYNCS.PHASECHK.TRANS64.TRYWAIT P0, [R2+URZ+0x18], R5 ;  /* 0x00001805020075a7 */ /* 0x0022a400080011ff */
[----:B--2---:R-:W-:Y:S05]  /*67c0*/  @!P0 NANOSLEEP.SYNCS 0x989680 ;  /* 0x009896800000895d */ /* 0x004fea0003900000 */
[----:B------:R-:W2:Y:S02]  /*67d0*/  @!P0 SYNCS.PHASECHK.TRANS64 P0, [R2+URZ+0x18], R5 ;  /* 0x00001805020085a7 */ /* 0x000ea400080010ff */
[----:B--2---:R-:W-:Y:S05]  /*67e0*/  @!P0 BRA `(.L_x_114) ;  /* 0xfffffffc00f08947 */ /* 0x004fea000383ffff */
[----:B------:R-:W-:Y:S05]  /*67f0*/  BRA `(.L_x_33) ;  /* 0xffffffb400387947 */ /* 0x000fea000383ffff */
.L_x_39:
[----:B-1----:R1:W2:Y:S02]  /*6800*/  SYNCS.PHASECHK.TRANS64.TRYWAIT P0, [R2+URZ+0x50], R3 ;  /* 0x00005003020075a7 */ /* 0x0022a400080011ff */
[----:B--2---:R-:W-:Y:S05]  /*6810*/  @!P0 NANOSLEEP.SYNCS 0x989680 ;  /* 0x009896800000895d */ /* 0x004fea0003900000 */
[----:B------:R-:W2:Y:S02]  /*6820*/  @!P0 SYNCS.PHASECHK.TRANS64 P0, [R2+URZ+0x50], R3 ;  /* 0x00005003020085a7 */ /* 0x000ea400080010ff */
[----:B--2---:R-:W-:Y:S05]  /*6830*/  @!P0 BRA `(.L_x_39) ;  /* 0xfffffffc00f08947 */ /* 0x004fea000383ffff */
[----:B------:R-:W-:Y:S05]  /*6840*/  BRA `(.L_x_115) ;  /* 0xffffffb400dc7947 */ /* 0x000fea000383ffff */
.L_x_43:
[----:B---3--:R-:W-:-:S07]  /*6850*/  MOV R0, UR5 ;  /* 0x0000000500007c02 */ /* 0x008fce0008000f00 */
.L_x_116:
[----:B-1----:R1:W2:Y:S02]  /*6860*/  SYNCS.PHASECHK.TRANS64.TRYWAIT P0, [R0+URZ], R3 ;  /* 0x00000003000075a7 */ /* 0x0022a400080011ff */
[----:B--2---:R-:W-:Y:S05]  /*6870*/  @!P0 NANOSLEEP.SYNCS 0x989680 ;  /* 0x009896800000895d */ /* 0x004fea0003900000 */
[----:B------:R-:W2:Y:S02]  /*6880*/  @!P0 SYNCS.PHASECHK.TRANS64 P0, [R0+URZ], R3 ;  /* 0x00000003000085a7 */ /* 0x000ea400080010ff */
[----:B--2---:R-:W-:Y:S05]  /*6890*/  @!P0 BRA `(.L_x_116) ;  /* 0xfffffffc00f08947 */ /* 0x004fea000383ffff */
[----:B------:R-:W-:Y:S05]  /*68a0*/  BRA `(.L_x_117) ;  /* 0xffffffbc004c7947 */ /* 0x000fea000383ffff */
.L_x_44:
[----:B---3--:R-:W-:-:S07]  /*68b0*/  MOV R0, UR5 ;  /* 0x0000000500007c02 */ /* 0x008fce0008000f00 */
.L_x_118:
[----:B-1----:R1:W2:Y:S02]  /*68c0*/  SYNCS.PHASECHK.TRANS64.TRYWAIT P0, [R0+URZ], R3 ;  /* 0x00000003000075a7 */ /* 0x0022a400080011ff */
[----:B--2---:R-:W-:Y:S05]  /*68d0*/  @!P0 NANOSLEEP.SYNCS 0x989680 ;  /* 0x009896800000895d */ /* 0x004fea0003900000 */
[----:B------:R-:W2:Y:S02]  /*68e0*/  @!P0 SYNCS.PHASECHK.TRANS64 P0, [R0+URZ], R3 ;  /* 0x00000003000085a7 */ /* 0x000ea400080010ff */
[----:B--2---:R-:W-:Y:S05]  /*68f0*/  @!P0 BRA `(.L_x_118) ;  /* 0xfffffffc00f08947 */ /* 0x004fea000383ffff */
[----:B------:R-:W-:Y:S05]  /*6900*/  BRA `(.L_x_119) ;  /* 0xffffffbc00587947 */ /* 0x000fea000383ffff */
.L_x_47:
[----:B-1----:R1:W2:Y:S02]  /*6910*/  SYNCS.PHASECHK.TRANS64.TRYWAIT P0, [R0+URZ+0xb0], R5 ;  /* 0x0000b005000075a7 */ /* 0x0022a400080011ff */
[----:B--2---:R-:W-:Y:S05]  /*6920*/  @!P0 NANOSLEEP.SYNCS 0x989680 ;  /* 0x009896800000895d */ /* 0x004fea0003900000 */
[----:B------:R-:W2:Y:S02]  /*6930*/  @!P0 SYNCS.PHASECHK.TRANS64 P0, [R0+URZ+0xb0], R5 ;  /* 0x0000b005000085a7 */ /* 0x000ea400080010ff */
[----:B--2---:R-:W-:Y:S05]  /*6940*/  @!P0 BRA `(.L_x_47) ;  /* 0xfffffffc00f08947 */ /* 0x004fea000383ffff */
[----:B------:R-:W-:Y:S05]  /*6950*/  BRA `(.L_x_120) ;  /* 0xffffffbc00b87947 */ /* 0x000fea000383ffff */
.L_x_48:
[----:B------:R-:W-:-:S07]  /*6960*/  MOV R0, UR5 ;  /* 0x0000000500007c02 */ /* 0x000fce0008000f00 */
.L_x_121:
[----:B-1----:R1:W2:Y:S02]  /*6970*/  SYNCS.PHASECHK.TRANS64.TRYWAIT P0, [R0+URZ+0x60], R7 ;  /* 0x00006007000075a7 */ /* 0x0022a400080011ff */
[----:B--2---:R-:W-:Y:S05]  /*6980*/  @!P0 NANOSLEEP.SYNCS 0x989680 ;  /* 0x009896800000895d */ /* 0x004fea0003900000 */
[----:B------:R-:W2:Y:S02]  /*6990*/  @!P0 SYNCS.PHASECHK.TRANS64 P0, [R0+URZ+0x60], R7 ;  /* 0x00006007000085a7 */ /* 0x000ea400080010ff */
[----:B--2---:R-:W-:Y:S05]  /*69a0*/  @!P0 BRA `(.L_x_121) ;  /* 0xfffffffc00f08947 */ /* 0x004fea000383ffff */
[----:B------:R-:W-:Y:S05]  /*69b0*/  BRA `(.L_x_122) ;  /* 0xffffffbc00c87947 */ /* 0x000fea000383ffff */
.L_x_49:
[----:B-1----:R1:W2:Y:S02]  /*69c0*/  SYNCS.PHASECHK.TRANS64.TRYWAIT P1, [R0+URZ+0x50], R5 ;  /* 0x00005005000075a7 */ /* 0x0022a400080211ff */
[----:B--2---:R-:W-:Y:S05]  /*69d0*/  @!P1 NANOSLEEP.SYNCS 0x989680 ;  /* 0x009896800000995d */ /* 0x004fea0003900000 */
[----:B------:R-:W2:Y:S02]  /*69e0*/  @!P1 SYNCS.PHASECHK.TRANS64 P1, [R0+URZ+0x50], R5 ;  /* 0x00005005000095a7 */ /* 0x000ea400080210ff */
[----:B--2---:R-:W-:Y:S05]  /*69f0*/  @!P1 BRA `(.L_x_49) ;  /* 0xfffffffc00f09947 */ /* 0x004fea000383ffff */
[----:B------:R-:W-:Y:S05]  /*6a00*/  BRA `(.L_x_123) ;  /* 0xffffffbc00f87947 */ /* 0x000fea000383ffff */
.L_x_52:
[----:B------:R-:W-:-:S07]  /*6a10*/  MOV R0, UR5 ;  /* 0x0000000500007c02 */ /* 0x000fce0008000f00 */
.L_x_124:
[----:B-1----:R1:W2:Y:S02]  /*6a20*/  SYNCS.PHASECHK.TRANS64.TRYWAIT P0, [R0+URZ+0x60], R3 ;  /* 0x00006003000075a7 */ /* 0x0022a400080011ff */
[----:B--2---:R-:W-:Y:S05]  /*6a30*/  @!P0 NANOSLEEP.SYNCS 0x989680 ;  /* 0x009896800000895d */ /* 0x004fea0003900000 */
[----:B------:R-:W2:Y:S02]  /*6a40*/  @!P0 SYNCS.PHASECHK.TRANS64 P0, [R0+URZ+0x60], R3 ;  /* 0x00006003000085a7 */ /* 0x000ea400080010ff */
[----:B--2---:R-:W-:Y:S05]  /*6a50*/  @!P0 BRA `(.L_x_124) ;  /* 0xfffffffc00f08947 */ /* 0x004fea000383ffff */
[----:B------:R-:W-:Y:S05]  /*6a60*/  BRA `(.L_x_51) ;  /* 0xffffffc0004c7947 */ /* 0x000fea000383ffff */
.L_x_61:
[----:B-1----:R-:W-:-:S04]  /*6a70*/  MOV R4, UR6 ;  /* 0x0000000600047c02 */ /* 0x002fc80008000f00 */
[----:B------:R1:W2:Y:S03]  /*6a80*/  SYNCS.PHASECHK.TRANS64.TRYWAIT P0, [R4+URZ+0x8], R5 ;  /* 0x00000805040075a7 */ /* 0x0002a600080011ff */
[----:B--2---:R-:W-:Y:S05]  /*6a90*/  @!P0 NANOSLEEP.SYNCS 0x989680 ;  /* 0x009896800000895d */ /* 0x004fea0003900000 */
[----:B------:R-:W2:Y:S02]  /*6aa0*/  @!P0 SYNCS.PHASECHK.TRANS64 P0, [R4+URZ+0x8], R5 ;  /* 0x00000805040085a7 */ /* 0x000ea400080010ff */
[----:B--2---:R-:W-:Y:S05]  /*6ab0*/  @!P0 BRA `(.L_x_61) ;  /* 0xfffffffc00ec8947 */ /* 0x004fea000383ffff */
[----:B------:R-:W-:Y:S05]  /*6ac0*/  BRA `(.L_x_60) ;  /* 0xffffffc400007947 */ /* 0x000fea000383ffff */
.L_x_63:
[----:B------:R-:W-:Y:S01]  /*6ad0*/  BSSY B0, `(.L_x_125) ;  /* 0x0000006000007945 */ /* 0x000fe20003800000 */
[----:B------:R-:W-:-:S07]  /*6ae0*/  MOV R15, 0xffffffff ;  /* 0xffffffff000f7802 */ /* 0x000fce0000000f00 */
[----:B-1---5:R-:W-:Y:S05]  /*6af0*/  WARPSYNC.COLLECTIVE R15, `(.L_x_126) ;  /* 0x000000000f0c7348 */ /* 0x022fea0003c00000 */
[----:B------:R-:W-:Y:S02]  /*6b00*/  ELECT P6, UR79, PT ;  /* 0x00000000004f782f */ /* 0x000fe400038c0000 */
[----:B------:R-:W-:Y:S01]  /*6b10*/  MOV R14, UR79 ;  /* 0x0000004f000e7c02 */ /* 0x000fe20008000f00 */
[----:B-1---5:R-:W-:Y:S10]  /*6b20*/  ENDCOLLECTIVE ;  /* 0x000000000000791b */ /* 0x022ff40003800000 */
.L_x_126:
[----:B------:R-:W-:Y:S05]  /*6b30*/  BSYNC B0 ;  /* 0x0000000000007941 */ /* 0x000fea0003800000 */
.L_x_125:
[----:B------:R-:W-:Y:S05]  /*6b40*/  BRA `(.L_x_127) ;  /* 0xffffffc400307947 */ /* 0x000fea000383ffff */
.L_x_65:
[----:B-1----:R-:W-:-:S04]  /*6b50*/  MOV R2, UR6 ;  /* 0x0000000600027c02 */ /* 0x002fc80008000f00 */
[----:B------:R1:W2:Y:S03]  /*6b60*/  SYNCS.PHASECHK.TRANS64.TRYWAIT P0, [R2+URZ+0x8], R3 ;  /* 0x00000803020075a7 */ /* 0x0002a600080011ff */
[----:B--2---:R-:W-:Y:S05]  /*6b70*/  @!P0 NANOSLEEP.SYNCS 0x989680 ;  /* 0x009896800000895d */ /* 0x004fea0003900000 */
[----:B------:R-:W2:Y:S02]  /*6b80*/  @!P0 SYNCS.PHASECHK.TRANS64 P0, [R2+URZ+0x8], R3 ;  /* 0x00000803020085a7 */ /* 0x000ea400080010ff */
[----:B--2---:R-:W-:Y:S05]  /*6b90*/  @!P0 BRA `(.L_x_65) ;  /* 0xfffffffc00ec8947 */ /* 0x004fea000383ffff */
[----:B------:R-:W-:Y:S05]  /*6ba0*/  BRA `(.L_x_64) ;  /* 0xffffffc400347947 */ /* 0x000fea000383ffff */
.L_x_66:
[----:B-1----:R1:W2:Y:S02]  /*6bb0*/  SYNCS.PHASECHK.TRANS64.TRYWAIT P0, [R0+URZ+0x50], R5 ;  /* 0x00005005000075a7 */ /* 0x0022a400080011ff */
[----:B--2---:R-:W-:Y:S05]  /*6bc0*/  @!P0 NANOSLEEP.SYNCS 0x989680 ;  /* 0x009896800000895d */ /* 0x004fea0003900000 */
[----:B------:R-:W2:Y:S02]  /*6bd0*/  @!P0 SYNCS.PHASECHK.TRANS64 P0, [R0+URZ+0x50], R5 ;  /* 0x00005005000085a7 */ /* 0x000ea400080010ff */
[----:B--2---:R-:W-:Y:S05]  /*6be0*/  @!P0 BRA `(.L_x_66) ;  /* 0xfffffffc00f08947 */ /* 0x004fea000383ffff */
[----:B------:R-:W-:Y:S05]  /*6bf0*/  BRA `(.L_x_128) ;  /* 0xffffffc800107947 */ /* 0x000fea000383ffff */
.L_x_68:
[----:B------:R-:W-:-:S07]  /*6c00*/  MOV R0, UR10 ;  /* 0x0000000a00007c02 */ /* 0x000fce0008000f00 */
.L_x_129:
[----:B-1----:R1:W2:Y:S02]  /*6c10*/  SYNCS.PHASECHK.TRANS64.TRYWAIT P0, [R0+URZ+0x90], R5 ;  /* 0x00009005000075a7 */ /* 0x0022a400080011ff */
[----:B--2---:R-:W-:Y:S05]  /*6c20*/  @!P0 NANOSLEEP.SYNCS 0x989680 ;  /* 0x009896800000895d */ /* 0x004fea0003900000 */
[----:B------:R-:W2:Y:S02]  /*6c30*/  @!P0 SYNCS.PHASECHK.TRANS64 P0, [R0+URZ+0x90], R5 ;  /* 0x00009005000085a7 */ /* 0x000ea400080010ff */
[----:B--2---:R-:W-:Y:S05]  /*6c40*/  @!P0 BRA `(.L_x_129) ;  /* 0xfffffffc00f08947 */ /* 0x004fea000383ffff */
[----:B------:R-:W-:Y:S05]  /*6c50*/  BRA `(.L_x_130) ;  /* 0xffffffc8005c7947 */ /* 0x000fea000383ffff */
.L_x_71:
[----:B------:R-:W-:Y:S07]  /*6c60*/  MOV R0, UR9 ;  /* 0x0000000900007c02 */ /* 0x000fee0008000f00 */
.L_x_131:
[----:B-1----:R1:W2:Y:S02]  /*6c70*/  SYNCS.PHASECHK.TRANS64.TRYWAIT P0, [R0+URZ], R5 ;  /* 0x00000005000075a7 */ /* 0x0022a400080011ff */
[----:B--2---:R-:W-:Y:S05]  /*6c80*/  @!P0 NANOSLEEP.SYNCS 0x989680 ;  /* 0x009896800000895d */ /* 0x004fea0003900000 */
[----:B------:R-:W2:Y:S02]  /*6c90*/  @!P0 SYNCS.PHASECHK.TRANS64 P0, [R0+URZ], R5 ;  /* 0x00000005000085a7 */ /* 0x000ea400080010ff */
[----:B--2---:R-:W-:Y:S05]  /*6ca0*/  @!P0 BRA `(.L_x_131) ;  /* 0xfffffffc00f08947 */ /* 0x004fea000383ffff */
[----:B------:R-:W-:Y:S05]  /*6cb0*/  BRA `(.L_x_70) ;  /* 0xffffffc800707947 */ /* 0x000fea000383ffff */
.L_x_75:
[----:B-1----:R-:W-:-:S07]  /*6cc0*/  MOV R0, UR7 ;  /* 0x0000000700007c02 */ /* 0x002fce0008000f00 */
.L_x_132:
[----:B-1----:R1:W2:Y:S02]  /*6cd0*/  SYNCS.PHASECHK.TRANS64.TRYWAIT P0, [R0+URZ], R3 ;  /* 0x00000003000075a7 */ /* 0x0022a400080011ff */
[----:B--2---:R-:W-:Y:S05]  /*6ce0*/  @!P0 NANOSLEEP.SYNCS 0x989680 ;  /* 0x009896800000895d */ /* 0x004fea0003900000 */
[----:B------:R-:W2:Y:S02]  /*6cf0*/  @!P0 SYNCS.PHASECHK.TRANS64 P0, [R0+URZ], R3 ;  /* 0x00000003000085a7 */ /* 0x000ea400080010ff */
[----:B--2---:R-:W-:Y:S05]  /*6d00*/  @!P0 BRA `(.L_x_132) ;  /* 0xfffffffc00f08947 */ /* 0x004fea000383ffff */
[----:B------:R-:W-:Y:S05]  /*6d10*/  BRA `(.L_x_133) ;  /* 0xffffffcc003c7947 */ /* 0x000fea000383ffff */
.L_x_76:
[----:B------:R-:W-:-:S07]  /*6d20*/  MOV R0, UR7 ;  /* 0x0000000700007c02 */ /* 0x000fce0008000f00 */
.L_x_134:
[----:B-1----:R1:W2:Y:S02]  /*6d30*/  SYNCS.PHASECHK.TRANS64.TRYWAIT P0, [R0+URZ], R3 ;  /* 0x00000003000075a7 */ /* 0x0022a400080011ff */
[----:B--2---:R-:W-:Y:S05]  /*6d40*/  @!P0 NANOSLEEP.SYNCS 0x989680 ;  /* 0x009896800000895d */ /* 0x004fea0003900000 */
[----:B------:R-:W2:Y:S02]  /*6d50*/  @!P0 SYNCS.PHASECHK.TRANS64 P0, [R0+URZ], R3 ;  /* 0x00000003000085a7 */ /* 0x000ea400080010ff */
[----:B--2---:R-:W-:Y:S05]  /*6d60*/  @!P0 BRA `(.L_x_134) ;  /* 0xfffffffc00f08947 */ /* 0x004fea000383ffff */
[----:B------:R-:W-:Y:S05]  /*6d70*/  BRA `(.L_x_135) ;  /* 0xffffffcc00487947 */ /* 0x000fea000383ffff */
.L_x_77:
[----:B------:R-:W-:-:S07]  /*6d80*/  MOV R0, UR7 ;  /* 0x0000000700007c02 */ /* 0x000fce0008000f00 */
.L_x_136:
[----:B-1----:R1:W2:Y:S02]  /*6d90*/  SYNCS.PHASECHK.TRANS64.TRYWAIT P0, [R0+URZ], R3 ;  /* 0x00000003000075a7 */ /* 0x0022a400080011ff */
[----:B--2---:R-:W-:Y:S05]  /*6da0*/  @!P0 NANOSLEEP.SYNCS 0x989680 ;  /* 0x009896800000895d */ /* 0x004fea0003900000 */
[----:B------:R-:W2:Y:S02]  /*6db0*/  @!P0 SYNCS.PHASECHK.TRANS64 P0, [R0+URZ], R3 ;  /* 0x00000003000085a7 */ /* 0x000ea400080010ff */
[----:B--2---:R-:W-:Y:S05]  /*6dc0*/  @!P0 BRA `(.L_x_136) ;  /* 0xfffffffc00f08947 */ /* 0x004fea000383ffff */
[----:B------:R-:W-:Y:S05]  /*6dd0*/  BRA `(.L_x_137) ;  /* 0xffffffcc00547947 */ /* 0x000fea000383ffff */
.L_x_80:
[----:B------:R-:W-:-:S07]  /*6de0*/  MOV R0, UR8 ;  /* 0x0000000800007c02 */ /* 0x000fce0008000f00 */
.L_x_138:
[----:B-1----:R1:W2:Y:S02]  /*6df0*/  SYNCS.PHASECHK.TRANS64.TRYWAIT P1, [R0+URZ+0xd0], R3 ;  /* 0x0000d003000075a7 */ /* 0x0022a400080211ff */
[----:B--2---:R-:W-:Y:S05]  /*6e00*/  @!P1 NANOSLEEP.SYNCS 0x989680 ;  /* 0x009896800000995d */ /* 0x004fea0003900000 */
[----:B------:R-:W2:Y:S02]  /*6e10*/  @!P1 SYNCS.PHASECHK.TRANS64 P1, [R0+URZ+0xd0], R3 ;  /* 0x0000d003000095a7 */ /* 0x000ea400080210ff */
[----:B--2---:R-:W-:Y:S05]  /*6e20*/  @!P1 BRA `(.L_x_138) ;  /* 0xfffffffc00f09947 */ /* 0x004fea000383ffff */
[----:B------:R-:W-:Y:S05]  /*6e30*/  BRA `(.L_x_139) ;  /* 0xffffffcc00a07947 */ /* 0x000fea000383ffff */
.L_x_85:
[----:B--2---:R2:W4:Y:S02]  /*6e40*/  SYNCS.PHASECHK.TRANS64.TRYWAIT P0, [R0+URZ+0x50], R3 ;  /* 0x00005003000075a7 */ /* 0x00452400080011ff */
[----:B----4-:R-:W-:Y:S05]  /*6e50*/  @!P0 NANOSLEEP.SYNCS 0x989680 ;  /* 0x009896800000895d */ /* 0x010fea0003900000 */
[----:B------:R-:W4:Y:S02]  /*6e60*/  @!P0 SYNCS.PHASECHK.TRANS64 P0, [R0+URZ+0x50], R3 ;  /* 0x00005003000085a7 */ /* 0x000f2400080010ff */
[----:B----4-:R-:W-:Y:S05]  /*6e70*/  @!P0 BRA `(.L_x_85) ;  /* 0xfffffffc00f08947 */ /* 0x010fea000383ffff */
[----:B------:R-:W-:Y:S05]  /*6e80*/  BRA `(.L_x_140) ;  /* 0xffffffd000a47947 */ /* 0x000fea000383ffff */
.L_x_88:
[----:B------:R-:W-:Y:S07]  /*6e90*/  MOV R0, UR6 ;  /* 0x0000000600007c02 */ /* 0x000fee0008000f00 */
.L_x_141:
[----:B--2---:R2:W4:Y:S02]  /*6ea0*/  SYNCS.PHASECHK.TRANS64.TRYWAIT P0, [R0+URZ+0x48], R3 ;  /* 0x00004803000075a7 */ /* 0x00452400080011ff */
[----:B----4-:R-:W-:Y:S05]  /*6eb0*/  @!P0 NANOSLEEP.SYNCS 0x989680 ;  /* 0x009896800000895d */ /* 0x010fea0003900000 */
[----:B------:R-:W4:Y:S02]  /*6ec0*/  @!P0 SYNCS.PHASECHK.TRANS64 P0, [R0+URZ+0x48], R3 ;  /* 0x00004803000085a7 */ /* 0x000f2400080010ff */
[----:B----4-:R-:W-:Y:S05]  /*6ed0*/  @!P0 BRA `(.L_x_141) ;  /* 0xfffffffc00f08947 */ /* 0x010fea000383ffff */
[----:B------:R-:W-:Y:S05]  /*6ee0*/  BRA `(.L_x_87) ;  /* 0xffffffd400907947 */ /* 0x000fea000383ffff */
.L_x_91:
[----:B------:R-:W-:Y:S07]  /*6ef0*/  MOV R3, UR6 ;  /* 0x0000000600037c02 */ /* 0x000fee0008000f00 */
.L_x_142:
[----:B-1----:R1:W2:Y:S02]  /*6f00*/  SYNCS.PHASECHK.TRANS64.TRYWAIT P2, [R3+URZ+0x38], R26 ;  /* 0x0000381a030075a7 */ /* 0x0022a400080411ff */
[----:B--2---:R-:W-:Y:S05]  /*6f10*/  @!P2 NANOSLEEP.SYNCS 0x989680 ;  /* 0x009896800000a95d */ /* 0x004fea0003900000 */
[----:B------:R-:W2:Y:S02]  /*6f20*/  @!P2 SYNCS.PHASECHK.TRANS64 P2, [R3+URZ+0x38], R26 ;  /* 0x0000381a0300a5a7 */ /* 0x000ea400080410ff */
[----:B--2---:R-:W-:Y:S05]  /*6f30*/  @!P2 BRA `(.L_x_142) ;  /* 0xfffffffc00f0a947 */ /* 0x004fea000383ffff */
[----:B------:R-:W-:Y:S05]  /*6f40*/  BRA `(.L_x_143) ;  /* 0xffffffd800247947 */ /* 0x000fea000383ffff */
.L_x_94:
[----:B--2---:R2:W3:Y:S02]  /*6f50*/  SYNCS.PHASECHK.TRANS64.TRYWAIT P0, [R0+URZ+0x50], R3 ;  /* 0x00005003000075a7 */ /* 0x0044e400080011ff */
[----:B---3--:R-:W-:Y:S05]  /*6f60*/  @!P0 NANOSLEEP.SYNCS 0x989680 ;  /* 0x009896800000895d */ /* 0x008fea0003900000 */
[----:B------:R-:W3:Y:S02]  /*6f70*/  @!P0 SYNCS.PHASECHK.TRANS64 P0, [R0+URZ+0x50], R3 ;  /* 0x00005003000085a7 */ /* 0x000ee400080010ff */
[----:B---3--:R-:W-:Y:S05]  /*6f80*/  @!P0 BRA `(.L_x_94) ;  /* 0xfffffffc00f08947 */ /* 0x008fea000383ffff */
[----:B------:R-:W-:Y:S05]  /*6f90*/  BRA `(.L_x_144) ;  /* 0xffffffdc00847947 */ /* 0x000fea000383ffff */
.L_x_105:
[----:B-1----:R-:W-:Y:S04]  /*6fa0*/  MOV R0, UR43 ;  /* 0x0000002b00007c02 */ /* 0x002fe80008000f00 */
[----:B------:R1:W2:Y:S03]  /*6fb0*/  SYNCS.PHASECHK.TRANS64.TRYWAIT P1, [R0+URZ+0x30], R3 ;  /* 0x00003003000075a7 */ /* 0x0002a600080211ff */
[----:B--2---:R-:W-:Y:S05]  /*6fc0*/  @!P1 NANOSLEEP.SYNCS 0x989680 ;  /* 0x009896800000995d */ /* 0x004fea0003900000 */
[----:B------:R-:W2:Y:S02]  /*6fd0*/  @!P1 SYNCS.PHASECHK.TRANS64 P1, [R0+URZ+0x30], R3 ;  /* 0x00003003000095a7 */ /* 0x000ea400080210ff */
[----:B--2---:R-:W-:Y:S05]  /*6fe0*/  @!P1 BRA `(.L_x_105) ;  /* 0xfffffffc00ec9947 */ /* 0x004fea000383ffff */
[----:B------:R-:W-:Y:S05]  /*6ff0*/  BRA `(.L_x_104) ;  /* 0xffffffe800647947 */ /* 0x000fea000383ffff */
.L_x_107:
[----:B------:R1:W1:Y:S02]  /*7000*/  SYNCS.PHASECHK.TRANS64.TRYWAIT P1, [R113+URZ+0x70], R2 ;  /* 0x00007002710075a7 */ /* 0x00026400080211ff */
[----:B-1----:R-:W-:Y:S05]  /*7010*/  @!P1 NANOSLEEP.SYNCS 0x989680 ;  /* 0x009896800000995d */ /* 0x002fea0003900000 */
[----:B------:R-:W1:Y:S02]  /*7020*/  @!P1 SYNCS.PHASECHK.TRANS64 P1, [R113+URZ+0x70], R2 ;  /* 0x00007002710095a7 */ /* 0x000e6400080210ff */
[----:B-1----:R-:W-:Y:S05]  /*7030*/  @!P1 BRA `(.L_x_107) ;  /* 0xfffffffc00f09947 */ /* 0x002fea000383ffff */
[----:B------:R-:W-:Y:S05]  /*7040*/  BRA `(.L_x_106) ;  /* 0xffffffe800a07947 */ /* 0x000fea000383ffff */
        .weak           $__internal_0_$__cuda_sm10x_tcgen05_guardrail_trap_col_being_dealloced_not_returned_by_alloc
        .type           $__internal_0_$__cuda_sm10x_tcgen05_guardrail_trap_col_being_dealloced_not_returned_by_alloc,@function
        .size           $__internal_0_$__cuda_sm10x_tcgen05_guardrail_trap_col_being_dealloced_not_returned_by_alloc,($__internal_1_$__cuda_sm10x_tcgen05_guardrail_trap_phase_invalid_during_alloc - $__internal_0_$__cuda_sm10x_tcgen05_guardrail_trap_col_being_dealloced_not_returned_by_alloc)
$__internal_0_$__cuda_sm10x_tcgen05_guardrail_trap_col_being_dealloced_not_returned_by_alloc:
[----:B------:R-:W-:Y:S05]  /*7050*/  BPT.TRAP 0x1 ;  /* 0x000000040000795c */ /* 0x000fea0000300000 */
[----:B------:R-:W-:-:S04]  /*7060*/  HFMA2 R3, -RZ, RZ, 0, 0 ;  /* 0x00000000ff037431 */ /* 0x000fc800000001ff */
[----:B------:R-:W-:Y:S05]  /*7070*/  RET.REL.NODEC R2 `(_ZN7cutlass13device_kernelINS_4gemm6kernel13GemmUniversalIN4cute5tupleIJiiiiEEENS1_10collective13CollectiveMmaINS1_35MainloopSm100TmaUmmaWarpSpecializedILi3ELi2ELi4ENS5_IJNS4_1CILi2EEENSA_ILi1EEESC_EEEEENS5_IJNSA_ILi128EEENSA_ILi64EEESG_EEENS_12float_e4m3_tENS5_IJlSC_lEEESI_SJ_NS4_8TiledMMAINS4_8MMA_AtomIJNS4_10MMA_TraitsINS4_25SM100_MMA_F8F6F4_2x1SM_SSEJSI_SI_fSF_SG_NS4_17integral_constantINS4_4UMMA5MajorELSQ_0EEESR_NSO_INSP_7ScaleInELSS_0EEEST_EEEEEENS4_6LayoutINS5_IJSC_SC_SC_EEENS5_IJNSA_ILi0EEESY_SY_EEEEENS5_IJNS4_10UnderscoreES11_S11_EEEEENS4_18SM100_TMA_2SM_LOADENS4_14ComposedLayoutINS4_7SwizzleILi2ELi4ELi3EEENS4_18smem_ptr_flag_bitsILi8EEENSW_INS5_IJNSA_ILi8EEESG_EEENS5_IJSG_SC_EEEEEEEvNS4_8identityES14_S1E_vS1F_EENS_8epilogue10collective18CollectiveEpilogueINS1H_23Sm100TmaWarpSpecializedILi1ELi1ELi32ELb0ELb0EEEJNS5_IJSG_SG_SG_EEENS5_IJNSW_ISG_SC_EES1N_EEESI_SJ_SI_SJ_NS1H_6fusion15FusionCallbacksIS1L_NS1P_17LinearCombinationISI_fSI_fLNS_15FloatRoundStyleE2EEES1M_S1O_JEEENS4_5SM1004TMEM4LOAD26SM100_TMEM_LOAD_32dp32b32xENS4_13SM90_TMA_LOADES1E_NS4_39AutoVectorizingCopyWithAssumedAlignmentILi128EEENS4_14SM90_TMA_STOREES1E_S21_S21_EEEvvEEEEvNT_6ParamsE) ;  /* 0xffffff8c02e07950 */ /* 0x000fea0003c3ffff */
        .weak           $__internal_1_$__cuda_sm10x_tcgen05_guardrail_trap_phase_invalid_during_alloc
        .type           $__internal_1_$__cuda_sm10x_tcgen05_guardrail_trap_phase_invalid_during_alloc,@function
        .size           $__internal_1_$__cuda_sm10x_tcgen05_guardrail_trap_phase_invalid_during_alloc,($__internal_2_$__cuda_sm10x_tcgen05_guardrail_trap_unallocated_columns_being_dealloced - $__internal_1_$__cuda_sm10x_tcgen05_guardrail_trap_phase_invalid_during_alloc)
$__internal_1_$__cuda_sm10x_tcgen05_guardrail_trap_phase_invalid_during_alloc:
[----:B------:R-:W-:Y:S05]  /*7080*/  BPT.TRAP 0x1 ;  /* 0x000000040000795c */ /* 0x000fea0000300000 */
[----:B------:R-:W-:-:S04]  /*7090*/  MOV R3, 0x0 ;  /* 0x0000000000037802 */ /* 0x000fc80000000f00 */
[----:B------:R-:W-:Y:S05]  /*70a0*/  RET.REL.NODEC R2 `(_ZN7cutlass13device_kernelINS_4gemm6kernel13GemmUniversalIN4cute5tupleIJiiiiEEENS1_10collective13CollectiveMmaINS1_35MainloopSm100TmaUmmaWarpSpecializedILi3ELi2ELi4ENS5_IJNS4_1CILi2EEENSA_ILi1EEESC_EEEEENS5_IJNSA_ILi128EEENSA_ILi64EEESG_EEENS_12float_e4m3_tENS5_IJlSC_lEEESI_SJ_NS4_8TiledMMAINS4_8MMA_AtomIJNS4_10MMA_TraitsINS4_25SM100_MMA_F8F6F4_2x1SM_SSEJSI_SI_fSF_SG_NS4_17integral_constantINS4_4UMMA5MajorELSQ_0EEESR_NSO_INSP_7ScaleInELSS_0EEEST_EEEEEENS4_6LayoutINS5_IJSC_SC_SC_EEENS5_IJNSA_ILi0EEESY_SY_EEEEENS5_IJNS4_10UnderscoreES11_S11_EEEEENS4_18SM100_TMA_2SM_LOADENS4_14ComposedLayoutINS4_7SwizzleILi2ELi4ELi3EEENS4_18smem_ptr_flag_bitsILi8EEENSW_INS5_IJNSA_ILi8EEESG_EEENS5_IJSG_SC_EEEEEEEvNS4_8identityES14_S1E_vS1F_EENS_8epilogue10collective18CollectiveEpilogueINS1H_23Sm100TmaWarpSpecializedILi1ELi1ELi32ELb0ELb0EEEJNS5_IJSG_SG_SG_EEENS5_IJNSW_ISG_SC_EES1N_EEESI_SJ_SI_SJ_NS1H_6fusion15FusionCallbacksIS1L_NS1P_17LinearCombinationISI_fSI_fLNS_15FloatRoundStyleE2EEES1M_S1O_JEEENS4_5SM1004TMEM4LOAD26SM100_TMEM_LOAD_32dp32b32xENS4_13SM90_TMA_LOADES1E_NS4_39AutoVectorizingCopyWithAssumedAlignmentILi128EEENS4_14SM90_TMA_STOREES1E_S21_S21_EEEvvEEEEvNT_6ParamsE) ;  /* 0xffffff8c02d47950 */ /* 0x000fea0003c3ffff */
        .weak           $__internal_2_$__cuda_sm10x_tcgen05_guardrail_trap_unallocated_columns_being_dealloced
        .type           $__internal_2_$__cuda_sm10x_tcgen05_guardrail_trap_unallocated_columns_being_dealloced,@function
        .size           $__internal_2_$__cuda_sm10x_tcgen05_guardrail_trap_unallocated_columns_being_dealloced,(.L_x_146 - $__internal_2_$__cuda_sm10x_tcgen05_guardrail_trap_unallocated_columns_being_dealloced)
$__internal_2_$__cuda_sm10x_tcgen05_guardrail_trap_unallocated_columns_being_dealloced:
[----:B------:R-:W-:Y:S05]  /*70b0*/  BPT.TRAP 0x1 ;  /* 0x000000040000795c */ /* 0x000fea0000300000 */
[----:B------:R-:W-:-:S04]  /*70c0*/  HFMA2 R3, -RZ, RZ, 0, 0 ;  /* 0x00000000ff037431 */ /* 0x000fc800000001ff */
[----:B------:R-:W-:Y:S05]  /*70d0*/  RET.REL.NODEC R2 `(_ZN7cutlass13device_kernelINS_4gemm6kernel13GemmUniversalIN4cute5tupleIJiiiiEEENS1_10collective13CollectiveMmaINS1_35MainloopSm100TmaUmmaWarpSpecializedILi3ELi2ELi4ENS5_IJNS4_1CILi2EEENSA_ILi1EEESC_EEEEENS5_IJNSA_ILi128EEENSA_ILi64EEESG_EEENS_12float_e4m3_tENS5_IJlSC_lEEESI_SJ_NS4_8TiledMMAINS4_8MMA_AtomIJNS4_10MMA_TraitsINS4_25SM100_MMA_F8F6F4_2x1SM_SSEJSI_SI_fSF_SG_NS4_17integral_constantINS4_4UMMA5MajorELSQ_0EEESR_NSO_INSP_7ScaleInELSS_0EEEST_EEEEEENS4_6LayoutINS5_IJSC_SC_SC_EEENS5_IJNSA_ILi0EEESY_SY_EEEEENS5_IJNS4_10UnderscoreES11_S11_EEEEENS4_18SM100_TMA_2SM_LOADENS4_14ComposedLayoutINS4_7SwizzleILi2ELi4ELi3EEENS4_18smem_ptr_flag_bitsILi8EEENSW_INS5_IJNSA_ILi8EEESG_EEENS5_IJSG_SC_EEEEEEEvNS4_8identityES14_S1E_vS1F_EENS_8epilogue10collective18CollectiveEpilogueINS1H_23Sm100TmaWarpSpecializedILi1ELi1ELi32ELb0ELb0EEEJNS5_IJSG_SG_SG_EEENS5_IJNSW_ISG_SC_EES1N_EEESI_SJ_SI_SJ_NS1H_6fusion15FusionCallbacksIS1L_NS1P_17LinearCombinationISI_fSI_fLNS_15FloatRoundStyleE2EEES1M_S1O_JEEENS4_5SM1004TMEM4LOAD26SM100_TMEM_LOAD_32dp32b32xENS4_13SM90_TMA_LOADES1E_NS4_39AutoVectorizingCopyWithAssumedAlignmentILi128EEENS4_14SM90_TMA_STOREES1E_S21_S21_EEEvvEEEEvNT_6ParamsE) ;  /* 0xffffff8c02c87950 */ /* 0x000fea0003c3ffff */
.L_x_145:
[----:B------:R-:W-:-:S00]  /*70e0*/  BRA `(.L_x_145) ;  /* 0xfffffffc00fc7947 */ /* 0x000fc0000383ffff */
[----:B------:R-:W-:-:S00]  /*70f0*/  NOP ;  /* 0x0000000000007918 */ /* 0x000fc00000000000 */
        /* <DEDUP_REMOVED lines=8> */
.L_x_146:


//--------------------- .nv.global.init           --------------------------
	.section	.nv.global.init,"aw",@progbits
.nv.global.init:
	.type		$str$27,@object
	.size		$str$27,($str$28 - $str$27)
$str$27:
        /*0000*/ 	.byte	0x28, 0x61, 0x64, 0x64, 0x72, 0x65, 0x73, 0x73, 0x20, 0x26, 0x20, 0x6d, 0x61, 0x73, 0x6b, 0x29
        /*0010*/ 	.byte	0x20, 0x3d, 0x3d, 0x20, 0x30, 0x00
	.type		$str$28,@object
	.size		$str$28,($str$26 - $str$28)
$str$28:
        /*0016*/ 	.byte	0x2f, 0x74, 0x6d, 0x70, 0x2f, 0x63, 0x75, 0x74, 0x6c, 0x61, 0x73, 0x73, 0x5f, 0x73, 0x77, 0x65
        /*0026*/ 	.byte	0x65, 0x70, 0x5f, 0x73, 0x72, 0x63, 0x2f, 0x69, 0x6e, 0x63, 0x6c, 0x75, 0x64, 0x65, 0x2f, 0x63
        /*0036*/ 	.byte	0x75, 0x74, 0x65, 0x2f, 0x70, 0x6f, 0x69, 0x6e, 0x74, 0x65, 0x72, 0x5f, 0x66, 0x6c, 0x61, 0x67
        /*0046*/ 	.byte	0x67, 0x65, 0x64, 0x2e, 0x68, 0x70, 0x70, 0x00
	.type		$str$26,@object
	.size		$str$26,($str$25 - $str$26)
$str$26:
        /*004e*/ 	.byte	0x2f, 0x74, 0x6d, 0x70, 0x2f, 0x63, 0x75, 0x74, 0x6c, 0x61, 0x73, 0x73, 0x5f, 0x73, 0x77, 0x65
        /*005e*/ 	.byte	0x65, 0x70, 0x5f, 0x73, 0x72, 0x63, 0x2f, 0x69, 0x6e, 0x63, 0x6c, 0x75, 0x64, 0x65, 0x2f, 0x63
        /*006e*/ 	.byte	0x75, 0x74, 0x65, 0x2f, 0x61, 0x74, 0x6f, 0x6d, 0x2f, 0x63, 0x6f, 0x70, 0x79, 0x5f, 0x74, 0x72
        /*007e*/ 	.byte	0x61, 0x69, 0x74, 0x73, 0x5f, 0x73, 0x6d, 0x31, 0x30, 0x30, 0x2e, 0x68, 0x70, 0x70, 0x00
	.type		$str$25,@object
	.size		$str$25,(__unnamed_1 - $str$25)
$str$25:
        /*008d*/ 	.byte	0x28, 0x28, 0x75, 0x69, 0x6e, 0x74, 0x33, 0x32, 0x5f, 0x74, 0x28, 0x74, 0x68, 0x72, 0x65, 0x61
        /*009d*/ 	.byte	0x64, 0x49, 0x64, 0x78, 0x2e, 0x78, 0x29, 0x20, 0x2f, 0x20, 0x33, 0x32, 0x29, 0x20, 0x25, 0x20
        /*00ad*/ 	.byte	0x34, 0x29, 0x20, 0x3d, 0x3d, 0x20, 0x28, 0x28, 0x28, 0x74, 0x6d, 0x65, 0x6d, 0x5f, 0x61, 0x64
        /*00bd*/ 	.byte	0x64, 0x72, 0x20, 0x3e, 0x3e, 0x20, 0x31, 0x36, 0x29, 0x20, 0x2f, 0x20, 0x33, 0x32, 0x29, 0x20
        /*00cd*/ 	.byte	0x25, 0x20, 0x34, 0x29, 0x00
	.type		__unnamed_1,@object
	.size		__unnamed_1,(__unnamed_2 - __unnamed_1)
__unnamed_1:
        /*00d2*/ 	.byte	0x61, 0x75, 0x74, 0x6f, 0x20, 0x63, 0x75, 0x74, 0x65, 0x3a, 0x3a, 0x61, 0x73, 0x5f, 0x70, 0x6f
        /* <DEDUP_REMOVED lines=24> */
        /*0262*/ 	.byte	0x3c, 0x34, 0x30, 0x39, 0x36, 0x3e, 0x3e, 0x3e, 0x3e, 0x5d, 0x00
	.type		__unnamed_2,@object
	.size		__unnamed_2,(.L_2 - __unnamed_2)
__unnamed_2:
        /* <DEDUP_REMOVED lines=40> */
        /*04ed*/ 	.byte	0x74, 0x65, 0x3a, 0x3a, 0x43, 0x3c, 0x30, 0x3e, 0x3e, 0x3e, 0x3e, 0x5d, 0x00
.L_2:


//--------------------- .nv.shared._ZN7cutlass13device_kernelINS_4gemm6kernel13GemmUniversalIN4cute5tupleIJiiiiEEENS1_10collective13CollectiveMmaINS1_35MainloopSm100TmaUmmaWarpSpecializedILi3ELi2ELi4ENS5_IJNS4_1CILi2EEENSA_ILi1EEESC_EEEEENS5_IJNSA_ILi128EEENSA_ILi64EEESG_EEENS_12float_e4m3_tENS5_IJlSC_lEEESI_SJ_NS4_8TiledMMAINS4_8MMA_AtomIJNS4_10MMA_TraitsINS4_25SM100_MMA_F8F6F4_2x1SM_SSEJSI_SI_fSF_SG_NS4_17integral_constantINS4_4UMMA5MajorELSQ_0EEESR_NSO_INSP_7ScaleInELSS_0EEEST_EEEEEENS4_6LayoutINS5_IJSC_SC_SC_EEENS5_IJNSA_ILi0EEESY_SY_EEEEENS5_IJNS4_10UnderscoreES11_S11_EEEEENS4_18SM100_TMA_2SM_LOADENS4_14ComposedLayoutINS4_7SwizzleILi2ELi4ELi3EEENS4_18smem_ptr_flag_bitsILi8EEENSW_INS5_IJNSA_ILi8EEESG_EEENS5_IJSG_SC_EEEEEEEvNS4_8identityES14_S1E_vS1F_EENS_8epilogue10collective18CollectiveEpilogueINS1H_23Sm100TmaWarpSpecializedILi1ELi1ELi32ELb0ELb0EEEJNS5_IJSG_SG_SG_EEENS5_IJNSW_ISG_SC_EES1N_EEESI_SJ_SI_SJ_NS1H_6fusion15FusionCallbacksIS1L_NS1P_17LinearCombinationISI_fSI_fLNS_15FloatRoundStyleE2EEES1M_S1O_JEEENS4_5SM1004TMEM4LOAD26SM100_TMEM_LOAD_32dp32b32xENS4_13SM90_TMA_LOADES1E_NS4_39AutoVectorizingCopyWithAssumedAlignmentILi128EEENS4_14SM90_TMA_STOREES1E_S21_S21_EEEvvEEEEvNT_6ParamsE --------------------------
	.section	.nv.shared._ZN7cutlass13device_kernelINS_4gemm6kernel13GemmUniversalIN4cute5tupleIJiiiiEEENS1_10collective13CollectiveMmaINS1_35MainloopSm100TmaUmmaWarpSpecializedILi3ELi2ELi4ENS5_IJNS4_1CILi2EEENSA_ILi1EEESC_EEEEENS5_IJNSA_ILi128EEENSA_ILi64EEESG_EEENS_12float_e4m3_tENS5_IJlSC_lEEESI_SJ_NS4_8TiledMMAINS4_8MMA_AtomIJNS4_10MMA_TraitsINS4_25SM100_MMA_F8F6F4_2x1SM_SSEJSI_SI_fSF_SG_NS4_17integral_constantINS4_4UMMA5MajorELSQ_0EEESR_NSO_INSP_7ScaleInELSS_0EEEST_EEEEEENS4_6LayoutINS5_IJSC_SC_SC_EEENS5_IJNSA_ILi0EEESY_SY_EEEEENS5_IJNS4_10UnderscoreES11_S11_EEEEENS4_18SM100_TMA_2SM_LOADENS4_14ComposedLayoutINS4_7SwizzleILi2ELi4ELi3EEENS4_18smem_ptr_flag_bitsILi8EEENSW_INS5_IJNSA_ILi8EEESG_EEENS5_IJSG_SC_EEEEEEEvNS4_8identityES14_S1E_vS1F_EENS_8epilogue10collective18CollectiveEpilogueINS1H_23Sm100TmaWarpSpecializedILi1ELi1ELi32ELb0ELb0EEEJNS5_IJSG_SG_SG_EEENS5_IJNSW_ISG_SC_EES1N_EEESI_SJ_SI_SJ_NS1H_6fusion15FusionCallbacksIS1L_NS1P_17LinearCombinationISI_fSI_fLNS_15FloatRoundStyleE2EEES1M_S1O_JEEENS4_5SM1004TMEM4LOAD26SM100_TMEM_LOAD_32dp32b32xENS4_13SM90_TMA_LOADES1E_NS4_39AutoVectorizingCopyWithAssumedAlignmentILi128EEENS4_14SM90_TMA_STOREES1E_S21_S21_EEEvvEEEEvNT_6ParamsE,"aw",@nobits
	.sectionflags	@""
	.align	16
	.zero		1024


//--------------------- .nv.shared.reserved.0     --------------------------
	.section	.nv.shared.reserved.0,"aw",@nobits
	.weak		__nv_reservedSMEM_offset_0_alias
	.size		__nv_reservedSMEM_offset_0_alias, 0, 64
	.other		__nv_reservedSMEM_offset_0_alias,@"STO_CUDA_RESERVED_SHARED STV_DEFAULT"
__nv_reservedSMEM_offset_0_alias:
	.zero		0
.nv.shared.reserved.0:
	.zero		64
	.weak		__nv_reservedSMEM_tcgen05_partition
	.type		__nv_reservedSMEM_tcgen05_partition,@object
	.size		__nv_reservedSMEM_tcgen05_partition,(.L_0 - __nv_reservedSMEM_tcgen05_partition)
__nv_reservedSMEM_tcgen05_partition:
	.zero		32
.L_0:


//--------------------- .nv.global                --------------------------
	.section	.nv.global,"aw",@nobits
.nv.global:
	.type		_ZN39_INTERNAL_ff5dee49_4_k_cu_53ef88ad_81454cute1_E,@object
	.size		_ZN39_INTERNAL_ff5dee49_4_k_cu_53ef88ad_81454cute1_E,(_ZN39_INTERNAL_ff5dee49_4_k_cu_53ef88ad_81454cuda3std3__45__cpo6cbeginE - _ZN39_INTERNAL_ff5dee49_4_k_cu_53ef88ad_81454cute1_E)
_ZN39_INTERNAL_ff5dee49_4_k_cu_53ef88ad_81454cute1_E:
	.zero		1
	.type		_ZN39_INTERNAL_ff5dee49_4_k_cu_53ef88ad_81454cuda3std3__45__cpo6cbeginE,@object
	.size		_ZN39_INTERNAL_ff5dee49_4_k_cu_53ef88ad_81454cuda3std3__45__cpo6cbeginE,(_ZN39_INTERNAL_ff5dee49_4_k_cu_53ef88ad_81454cuda3std3__48in_placeE - _ZN39_INTERNAL_ff5dee49_4_k_cu_53ef88ad_81454cuda3std3__45__cpo6cbeginE)
_ZN39_INTERNAL_ff5dee49_4_k_cu_53ef88ad_81454cuda3std3__45__cpo6cbeginE:
	.zero		1
	.type		_ZN39_INTERNAL_ff5dee49_4_k_cu_53ef88ad_81454cuda3std3__48in_placeE,@object
	.size		_ZN39_INTERNAL_ff5dee49_4_k_cu_53ef88ad_81454cuda3std3__48in_placeE,(_ZN39_INTERNAL_ff5dee49_4_k_cu_53ef88ad_81454cuda3std6ranges3__45__cpo9iter_moveE - _ZN39_INTERNAL_ff5dee49_4_k_cu_53ef88ad_81454cuda3std3__48in_placeE)
_ZN39_INTERNAL_ff5dee49_4_k_cu_53ef88ad_81454cuda3std3__48in_placeE:
	.zero		1
	.type		_ZN39_INTERNAL_ff5dee49_4_k_cu_53ef88ad_81454cuda3std6ranges3__45__cpo9iter_moveE,@object
	.size		_ZN39_INTERNAL_ff5dee49_4_k_cu_53ef88ad_81454cuda3std6ranges3__45__cpo9iter_moveE,(_ZN39_INTERNAL_ff5dee49_4_k_cu_53ef88ad_81454cuda3std3__45__cpo5beginE - _ZN39_INTERNAL_ff5dee49_4_k_cu_53ef88ad_81454cuda3std6ranges3__45__cpo9iter_moveE)
_ZN39_INTERNAL_ff5dee49_4_k_cu_53ef88ad_81454cuda3std6ranges3__45__cpo9iter_moveE:
	.zero		1
	.type		_ZN39_INTERNAL_ff5dee49_4_k_cu_53ef88ad_81454cuda3std3__45__cpo5beginE,@object
	.size		_ZN39_INTERNAL_ff5dee49_4_k_cu_53ef88ad_81454cuda3std3__45__cpo5beginE,(_ZN39_INTERNAL_ff5dee49_4_k_cu_53ef88ad_81454cuda3std3__441_GLOBAL__N__ff5dee49_4_k_cu_53ef88ad_81456ignoreE - _ZN39_INTERNAL_ff5dee49_4_k_cu_53ef88ad_81454cuda3std3__45__cpo5beginE)
_ZN39_INTERNAL_ff5dee49_4_k_cu_53ef88ad_81454cuda3std3__45__cpo5beginE:
	.zero		1
	.type		_ZN39_INTERNAL_ff5dee49_4_k_cu_53ef88ad_81454cuda3std3__441_GLOBAL__N__ff5dee49_4_k_cu_53ef88ad_81456ignoreE,@object
	.size		_ZN39_INTERNAL_ff5dee49_4_k_cu_53ef88ad_81454cuda3std3__441_GLOBAL__N__ff5dee49_4_k_cu_53ef88ad_81456ignoreE,(_ZN39_INTERNAL_ff5dee49_4_k_cu_53ef88ad_81454cute7productE - _ZN39_INTERNAL_ff5dee49_4_k_cu_53ef88ad_81454cuda3std3__441_GLOBAL__N__ff5dee49_4_k_cu_53ef88ad_81456ignoreE)
_ZN39_INTERNAL_ff5dee49_4_k_cu_53ef88ad_81454cuda3std3__441_GLOBAL__N__ff5dee49_4_k_cu_53ef88ad_81456ignoreE:
	.zero		1
	.type		_ZN39_INTERNAL_ff5dee49_4_k_cu_53ef88ad_81454cute7productE,@object
	.size		_ZN39_INTERNAL_ff5dee49_4_k_cu_53ef88ad_81454cute7productE,(_ZN39_INTERNAL_ff5dee49_4_k_cu_53ef88ad_81454cuda3std3__45__cpo3endE - _ZN39_INTERNAL_ff5dee49_4_k_cu_53ef88ad_81454cute7productE)
_ZN39_INTERNAL_ff5dee49_4_k_cu_53ef88ad_81454cute7productE:
	.zero		1
	.type		_ZN39_INTERNAL_ff5dee49_4_k_cu_53ef88ad_81454cuda3std3__45__cpo3endE,@object
	.size		_ZN39_INTERNAL_ff5dee49_4_k_cu_53ef88ad_81454cuda3std3__45__cpo3endE,(_ZN39_INTERNAL_ff5dee49_4_k_cu_53ef88ad_81454cuda3std3__419piecewise_constructE - _ZN39_INTERNAL_ff5dee49_4_k_cu_53ef88ad_81454cuda3std3__45__cpo3endE)
_ZN39_INTERNAL_ff5dee49_4_k_cu_53ef88ad_81454cuda3std3__45__cpo3endE:
	.zero		1
	.type		_ZN39_INTERNAL_ff5dee49_4_k_cu_53ef88ad_81454cuda3std3__419piecewise_constructE,@object
	.size		_ZN39_INTERNAL_ff5dee49_4_k_cu_53ef88ad_81454cuda3std3__419piecewise_constructE,(_ZN39_INTERNAL_ff5dee49_4_k_cu_53ef88ad_81454cuda3std3__45__cpo4cendE - _ZN39_INTERNAL_ff5dee49_4_k_cu_53ef88ad_81454cuda3std3__419piecewise_constructE)
_ZN39_INTERNAL_ff5dee49_4_k_cu_53ef88ad_81454cuda3std3__419piecewise_constructE:
	.zero		1
	.type		_ZN39_INTERNAL_ff5dee49_4_k_cu_53ef88ad_81454cuda3std3__45__cpo4cendE,@object
	.size		_ZN39_INTERNAL_ff5dee49_4_k_cu_53ef88ad_81454cuda3std3__45__cpo4cendE,(_ZN39_INTERNAL_ff5dee49_4_k_cu_53ef88ad_81454cuda3std6ranges3__45__cpo4swapE - _ZN39_INTERNAL_ff5dee49_4_k_cu_53ef88ad_81454cuda3std3__45__cpo4cendE)
_ZN39_INTERNAL_ff5dee49_4_k_cu_53ef88ad_81454cuda3std3__45__cpo4cendE:
	.zero		1
	.type		_ZN39_INTERNAL_ff5dee49_4_k_cu_53ef88ad_81454cuda3std6ranges3__45__cpo4swapE,@object
	.size		_ZN39_INTERNAL_ff5dee49_4_k_cu_53ef88ad_81454cuda3std6ranges3__45__cpo4swapE,(.L_10 - _ZN39_INTERNAL_ff5dee49_4_k_cu_53ef88ad_81454cuda3std6ranges3__45__cpo4swapE)
_ZN39_INTERNAL_ff5dee49_4_k_cu_53ef88ad_81454cuda3std6ranges3__45__cpo4swapE:
	.zero		1
.L_10:


//--------------------- .nv.constant0._ZN7cutlass13device_kernelINS_4gemm6kernel13GemmUniversalIN4cute5tupleIJiiiiEEENS1_10collective13CollectiveMmaINS1_35MainloopSm100TmaUmmaWarpSpecializedILi3ELi2ELi4ENS5_IJNS4_1CILi2EEENSA_ILi1EEESC_EEEEENS5_IJNSA_ILi128EEENSA_ILi64EEESG_EEENS_12float_e4m3_tENS5_IJlSC_lEEESI_SJ_NS4_8TiledMMAINS4_8MMA_AtomIJNS4_10MMA_TraitsINS4_25SM100_MMA_F8F6F4_2x1SM_SSEJSI_SI_fSF_SG_NS4_17integral_constantINS4_4UMMA5MajorELSQ_0EEESR_NSO_INSP_7ScaleInELSS_0EEEST_EEEEEENS4_6LayoutINS5_IJSC_SC_SC_EEENS5_IJNSA_ILi0EEESY_SY_EEEEENS5_IJNS4_10UnderscoreES11_S11_EEEEENS4_18SM100_TMA_2SM_LOADENS4_14ComposedLayoutINS4_7SwizzleILi2ELi4ELi3EEENS4_18smem_ptr_flag_bitsILi8EEENSW_INS5_IJNSA_ILi8EEESG_EEENS5_IJSG_SC_EEEEEEEvNS4_8identityES14_S1E_vS1F_EENS_8epilogue10collective18CollectiveEpilogueINS1H_23Sm100TmaWarpSpecializedILi1ELi1ELi32ELb0ELb0EEEJNS5_IJSG_SG_SG_EEENS5_IJNSW_ISG_SC_EES1N_EEESI_SJ_SI_SJ_NS1H_6fusion15FusionCallbacksIS1L_NS1P_17LinearCombinationISI_fSI_fLNS_15FloatRoundStyleE2EEES1M_S1O_JEEENS4_5SM1004TMEM4LOAD26SM100_TMEM_LOAD_32dp32b32xENS4_13SM90_TMA_LOADES1E_NS4_39AutoVectorizingCopyWithAssumedAlignmentILi128EEENS4_14SM90_TMA_STOREES1E_S21_S21_EEEvvEEEEvNT_6ParamsE --------------------------
	.section	.nv.constant0._ZN7cutlass13device_kernelINS_4gemm6kernel13GemmUniversalIN4cute5tupleIJiiiiEEENS1_10collective13CollectiveMmaINS1_35MainloopSm100TmaUmmaWarpSpecializedILi3ELi2ELi4ENS5_IJNS4_1CILi2EEENSA_ILi1EEESC_EEEEENS5_IJNSA_ILi128EEENSA_ILi64EEESG_EEENS_12float_e4m3_tENS5_IJlSC_lEEESI_SJ_NS4_8TiledMMAINS4_8MMA_AtomIJNS4_10MMA_TraitsINS4_25SM100_MMA_F8F6F4_2x1SM_SSEJSI_SI_fSF_SG_NS4_17integral_constantINS4_4UMMA5MajorELSQ_0EEESR_NSO_INSP_7ScaleInELSS_0EEEST_EEEEEENS4_6LayoutINS5_IJSC_SC_SC_EEENS5_IJNSA_ILi0EEESY_SY_EEEEENS5_IJNS4_10UnderscoreES11_S11_EEEEENS4_18SM100_TMA_2SM_LOADENS4_14ComposedLayoutINS4_7SwizzleILi2ELi4ELi3EEENS4_18smem_ptr_flag_bitsILi8EEENSW_INS5_IJNSA_ILi8EEESG_EEENS5_IJSG_SC_EEEEEEEvNS4_8identityES14_S1E_vS1F_EENS_8epilogue10collective18CollectiveEpilogueINS1H_23Sm100TmaWarpSpecializedILi1ELi1ELi32ELb0ELb0EEEJNS5_IJSG_SG_SG_EEENS5_IJNSW_ISG_SC_EES1N_EEESI_SJ_SI_SJ_NS1H_6fusion15FusionCallbacksIS1L_NS1P_17LinearCombinationISI_fSI_fLNS_15FloatRoundStyleE2EEES1M_S1O_JEEENS4_5SM1004TMEM4LOAD26SM100_TMEM_LOAD_32dp32b32xENS4_13SM90_TMA_LOADES1E_NS4_39AutoVectorizingCopyWithAssumedAlignmentILi128EEENS4_14SM90_TMA_STOREES1E_S21_S21_EEEvvEEEEvNT_6ParamsE,"a",@progbits
	.sectionflags	@""
	.align	4
.nv.constant0._ZN7cutlass13device_kernelINS_4gemm6kernel13GemmUniversalIN4cute5tupleIJiiiiEEENS1_10collective13CollectiveMmaINS1_35MainloopSm100TmaUmmaWarpSpecializedILi3ELi2ELi4ENS5_IJNS4_1CILi2EEENSA_ILi1EEESC_EEEEENS5_IJNSA_ILi128EEENSA_ILi64EEESG_EEENS_12float_e4m3_tENS5_IJlSC_lEEESI_SJ_NS4_8TiledMMAINS4_8MMA_AtomIJNS4_10MMA_TraitsINS4_25SM100_MMA_F8F6F4_2x1SM_SSEJSI_SI_fSF_SG_NS4_17integral_constantINS4_4UMMA5MajorELSQ_0EEESR_NSO_INSP_7ScaleInELSS_0EEEST_EEEEEENS4_6LayoutINS5_IJSC_SC_SC_EEENS5_IJNSA_ILi0EEESY_SY_EEEEENS5_IJNS4_10UnderscoreES11_S11_EEEEENS4_18SM100_TMA_2SM_LOADENS4_14ComposedLayoutINS4_7SwizzleILi2ELi4ELi3EEENS4_18smem_ptr_flag_bitsILi8EEENSW_INS5_IJNSA_ILi8EEESG_EEENS5_IJSG_SC_EEEEEEEvNS4_8identityES14_S1E_vS1F_EENS_8epilogue10collective18CollectiveEpilogueINS1H_23Sm100TmaWarpSpecializedILi1ELi1ELi32ELb0ELb0EEEJNS5_IJSG_SG_SG_EEENS5_IJNSW_ISG_SC_EES1N_EEESI_SJ_SI_SJ_NS1H_6fusion15FusionCallbacksIS1L_NS1P_17LinearCombinationISI_fSI_fLNS_15FloatRoundStyleE2EEES1M_S1O_JEEENS4_5SM1004TMEM4LOAD26SM100_TMEM_LOAD_32dp32b32xENS4_13SM90_TMA_LOADES1E_NS4_39AutoVectorizingCopyWithAssumedAlignmentILi128EEENS4_14SM90_TMA_STOREES1E_S21_S21_EEEvvEEEEvNT_6ParamsE:
	.zero		2944


//--------------------- SYMBOLS --------------------------

	.type		.nv.reservedSmem.offset0,@object
	.size		.nv.reservedSmem.offset0,0x4
	.type		.nv.reservedSmem.cap,@object
	.size		.nv.reservedSmem.cap,0x4
	.type		__assertfail,@function
